	.target	sm_100a

	.elftype	@"ET_EXEC"


//--------------------- .note.nv.tkinfo           --------------------------
	.section	.note.nv.tkinfo,"",@"SHT_NOTE"
	.sectionflags	@"SHF_NOTE_NV_TKINFO"
	.tkinfo
        /*0018*/ 	.word	0x00000002
        /*0030*/ 	.string	""
        /*0030*/ 	.string	"ptxas"
        /*0030*/ 	.string	"Cuda compilation tools, release 13.0, V13.0.88"
        /*0030*/ 	.string	"Build cuda_13.0.r13.0/compiler.36424714_0"
        /*0030*/ 	.string	"-arch sm_100a -m 64 "



//--------------------- .note.nv.cuinfo           --------------------------
	.section	.note.nv.cuinfo,"",@"SHT_NOTE"
	.sectionflags	@"SHF_NOTE_NV_CUINFO"
        /*0018*/ 	.short	0x0002
        /*001a*/ 	.short	0x0064
        /*001c*/ 	.short	0x0082
	.zero		2


//--------------------- .nv.info                  --------------------------
	.section	.nv.info,"",@"SHT_CUDA_INFO"
	.align	4


	//----- nvinfo : EIATTR_REGCOUNT
	.align		4
        /*0000*/ 	.byte	0x04, 0x2f
        /*0002*/ 	.short	(.L_46 - .L_45)
	.align		4
.L_45:
        /*0004*/ 	.word	index@(_Z11gemm_deviceIN4cute5tupleIJiiiEEENS1_IJNS0_1CILi128EEES4_NS3_ILi8EEEEEEfNS1_IJNS3_ILi1EEEiEEENS0_6LayoutINS1_IJS4_S5_EEENS1_IJS7_S4_EEEEENS9_INS1_IJNS3_ILi32EEES5_EEENS1_IJS7_SD_EEEEEfS8_SC_SG_fS8_NS9_INS1_IJS4_S4_EEESB_EENS9_INS1_IJNS3_ILi16EEESJ_EEENS1_IJS7_SJ_EEEEEffEvT_T0_PKT1_T2_T3_T4_PKT5_T6_T7_T8_PT9_T10_T11_T12_T13_T14_)
        /*0008*/ 	.word	0x00000080


	//----- nvinfo : EIATTR_FRAME_SIZE
	.align		4
.L_46:
        /*000c*/ 	.byte	0x04, 0x11
        /*000e*/ 	.short	(.L_48 - .L_47)
	.align		4
.L_47:
        /*0010*/ 	.word	index@(_Z11gemm_deviceIN4cute5tupleIJiiiEEENS1_IJNS0_1CILi128EEES4_NS3_ILi8EEEEEEfNS1_IJNS3_ILi1EEEiEEENS0_6LayoutINS1_IJS4_S5_EEENS1_IJS7_S4_EEEEENS9_INS1_IJNS3_ILi32EEES5_EEENS1_IJS7_SD_EEEEEfS8_SC_SG_fS8_NS9_INS1_IJS4_S4_EEESB_EENS9_INS1_IJNS3_ILi16EEESJ_EEENS1_IJS7_SJ_EEEEEffEvT_T0_PKT1_T2_T3_T4_PKT5_T6_T7_T8_PT9_T10_T11_T12_T13_T14_)
        /*0014*/ 	.word	0x00000000


	//----- nvinfo : EIATTR_REGCOUNT
	.align		4
.L_48:
        /*0018*/ 	.byte	0x04, 0x2f
        /*001a*/ 	.short	(.L_50 - .L_49)
	.align		4
.L_49:
        /*001c*/ 	.word	index@(_Z11gemm_deviceIN4cute5tupleIJiiiEEENS1_IJNS0_1CILi128EEES4_NS3_ILi8EEEEEEfNS1_IJiNS3_ILi1EEEEEENS0_6LayoutINS1_IJS4_S5_EEENS1_IJS5_S7_EEEEENS9_INS1_IJNS3_ILi32EEES5_EEESB_EEfS8_SC_SF_fNS1_IJS7_iEEENS9_INS1_IJS4_S4_EEENS1_IJS7_S4_EEEEENS9_INS1_IJNS3_ILi16EEESK_EEENS1_IJS7_SK_EEEEEffEvT_T0_PKT1_T2_T3_T4_PKT5_T6_T7_T8_PT9_T10_T11_T12_T13_T14_)
        /*0020*/ 	.word	0x000000b0


	//----- nvinfo : EIATTR_FRAME_SIZE
	.align		4
.L_50:
        /*0024*/ 	.byte	0x04, 0x11
        /*0026*/ 	.short	(.L_52 - .L_51)
	.align		4
.L_51:
        /*0028*/ 	.word	index@(_Z11gemm_deviceIN4cute5tupleIJiiiEEENS1_IJNS0_1CILi128EEES4_NS3_ILi8EEEEEEfNS1_IJiNS3_ILi1EEEEEENS0_6LayoutINS1_IJS4_S5_EEENS1_IJS5_S7_EEEEENS9_INS1_IJNS3_ILi32EEES5_EEESB_EEfS8_SC_SF_fNS1_IJS7_iEEENS9_INS1_IJS4_S4_EEENS1_IJS7_S4_EEEEENS9_INS1_IJNS3_ILi16EEESK_EEENS1_IJS7_SK_EEEEEffEvT_T0_PKT1_T2_T3_T4_PKT5_T6_T7_T8_PT9_T10_T11_T12_T13_T14_)
        /*002c*/ 	.word	0x00000000


	//----- nvinfo : EIATTR_REGCOUNT
	.align		4
.L_52:
        /*0030*/ 	.byte	0x04, 0x2f
        /*0032*/ 	.short	(.L_54 - .L_53)
	.align		4
.L_53:
        /*0034*/ 	.word	index@(_ZN3cub18CUB_300001_SM_10006detail11EmptyKernelIvEEvv)
        /*0038*/ 	.word	0x00000004


	//----- nvinfo : EIATTR_FRAME_SIZE
	.align		4
.L_54:
        /*003c*/ 	.byte	0x04, 0x11
        /*003e*/ 	.short	(.L_56 - .L_55)
	.align		4
.L_55:
        /*0040*/ 	.word	index@(_ZN3cub18CUB_300001_SM_10006detail11EmptyKernelIvEEvv)
        /*0044*/ 	.word	0x00000000


	//----- nvinfo : EIATTR_MIN_STACK_SIZE
	.align		4
.L_56:
        /*0048*/ 	.byte	0x04, 0x12
        /*004a*/ 	.short	(.L_58 - .L_57)
	.align		4
.L_57:
        /*004c*/ 	.word	index@(_Z11gemm_deviceIN4cute5tupleIJiiiEEENS1_IJNS0_1CILi128EEES4_NS3_ILi8EEEEEEfNS1_IJiNS3_ILi1EEEEEENS0_6LayoutINS1_IJS4_S5_EEENS1_IJS5_S7_EEEEENS9_INS1_IJNS3_ILi32EEES5_EEESB_EEfS8_SC_SF_fNS1_IJS7_iEEENS9_INS1_IJS4_S4_EEENS1_IJS7_S4_EEEEENS9_INS1_IJNS3_ILi16EEESK_EEENS1_IJS7_SK_EEEEEffEvT_T0_PKT1_T2_T3_T4_PKT5_T6_T7_T8_PT9_T10_T11_T12_T13_T14_)
        /*0050*/ 	.word	0x00000000


	//----- nvinfo : EIATTR_MIN_STACK_SIZE
	.align		4
.L_58:
        /*0054*/ 	.byte	0x04, 0x12
        /*0056*/ 	.short	(.L_60 - .L_59)
	.align		4
.L_59:
        /*0058*/ 	.word	index@(_Z11gemm_deviceIN4cute5tupleIJiiiEEENS1_IJNS0_1CILi128EEES4_NS3_ILi8EEEEEEfNS1_IJNS3_ILi1EEEiEEENS0_6LayoutINS1_IJS4_S5_EEENS1_IJS7_S4_EEEEENS9_INS1_IJNS3_ILi32EEES5_EEENS1_IJS7_SD_EEEEEfS8_SC_SG_fS8_NS9_INS1_IJS4_S4_EEESB_EENS9_INS1_IJNS3_ILi16EEESJ_EEENS1_IJS7_SJ_EEEEEffEvT_T0_PKT1_T2_T3_T4_PKT5_T6_T7_T8_PT9_T10_T11_T12_T13_T14_)
        /*005c*/ 	.word	0x00000000


	//----- nvinfo : EIATTR_MIN_STACK_SIZE
	.align		4
.L_60:
        /*0060*/ 	.byte	0x04, 0x12
        /*0062*/ 	.short	(.L_62 - .L_61)
	.align		4
.L_61:
        /*0064*/ 	.word	index@(_ZN3cub18CUB_300001_SM_10006detail11EmptyKernelIvEEvv)
        /*0068*/ 	.word	0x00000000
.L_62:


//--------------------- .nv.compat                --------------------------
	.section	.nv.compat,"",@"SHT_CUDA_COMPAT_INFO"
	.align	4
        /*0000*/ 	.byte	0x02, 0x09, 0x01, 0x00, 0x02, 0x02, 0x01, 0x00, 0x02, 0x05, 0x05, 0x00, 0x03, 0x07, 0x01, 0x01
        /*0010*/ 	.byte	0x02, 0x03, 0x00, 0x00, 0x02, 0x06, 0x01, 0x00, 0x04, 0x0b, 0x08, 0x00, 0x09, 0x00, 0x00, 0x00
        /*0020*/ 	.byte	0x00, 0x00, 0x00, 0x00


//--------------------- .nv.info._ZN3cub18CUB_300001_SM_10006detail11EmptyKernelIvEEvv --------------------------
	.section	.nv.info._ZN3cub18CUB_300001_SM_10006detail11EmptyKernelIvEEvv,"",@"SHT_CUDA_INFO"
	.sectionflags	@""
	.align	4


	//----- nvinfo : EIATTR_CUDA_API_VERSION
	.align		4
        /*0000*/ 	.byte	0x04, 0x37
        /*0002*/ 	.short	(.L_64 - .L_63)
.L_63:
        /*0004*/ 	.word	0x00000082


	//----- nvinfo : EIATTR_SPARSE_MMA_MASK
	.align		4
.L_64:
        /*0008*/ 	.byte	0x03, 0x50
        /*000a*/ 	.short	0x0000


	//----- nvinfo : EIATTR_MAXREG_COUNT
	.align		4
        /*000c*/ 	.byte	0x03, 0x1b
        /*000e*/ 	.short	0x00ff


	//----- nvinfo : EIATTR_MERCURY_ISA_VERSION
	.align		4
        /*0010*/ 	.byte	0x03, 0x5f
        /*0012*/ 	.short	0x0101


	//----- nvinfo : EIATTR_VRC_CTA_INIT_COUNT
	.align		4
        /*0014*/ 	.byte	0x02, 0x4a
	.zero		1
	.zero		1


	//----- nvinfo : EIATTR_EXIT_INSTR_OFFSETS
	.align		4
        /*0018*/ 	.byte	0x04, 0x1c
        /*001a*/ 	.short	(.L_66 - .L_65)


	//   ....[0]....
.L_65:
        /*001c*/ 	.word	0x00000010


	//----- nvinfo : EIATTR_SW_WAR
	.align		4
.L_66:
        /*0020*/ 	.byte	0x04, 0x36
        /*0022*/ 	.short	(.L_68 - .L_67)
.L_67:
        /*0024*/ 	.word	0x00000008
.L_68:


//--------------------- .nv.info._Z11gemm_deviceIN4cute5tupleIJiiiEEENS1_IJNS0_1CILi128EEES4_NS3_ILi8EEEEEEfNS1_IJiNS3_ILi1EEEEEENS0_6LayoutINS1_IJS4_S5_EEENS1_IJS5_S7_EEEEENS9_INS1_IJNS3_ILi32EEES5_EEESB_EEfS8_SC_SF_fNS1_IJS7_iEEENS9_INS1_IJS4_S4_EEENS1_IJS7_S4_EEEEENS9_INS1_IJNS3_ILi16EEESK_EEENS1_IJS7_SK_EEEEEffEvT_T0_PKT1_T2_T3_T4_PKT5_T6_T7_T8_PT9_T10_T11_T12_T13_T14_ --------------------------
	.section	.nv.info._Z11gemm_deviceIN4cute5tupleIJiiiEEENS1_IJNS0_1CILi128EEES4_NS3_ILi8EEEEEEfNS1_IJiNS3_ILi1EEEEEENS0_6LayoutINS1_IJS4_S5_EEENS1_IJS5_S7_EEEEENS9_INS1_IJNS3_ILi32EEES5_EEESB_EEfS8_SC_SF_fNS1_IJS7_iEEENS9_INS1_IJS4_S4_EEENS1_IJS7_S4_EEEEENS9_INS1_IJNS3_ILi16EEESK_EEENS1_IJS7_SK_EEEEEffEvT_T0_PKT1_T2_T3_T4_PKT5_T6_T7_T8_PT9_T10_T11_T12_T13_T14_,"",@"SHT_CUDA_INFO"
	.sectionflags	@""
	.align	4


	//----- nvinfo : EIATTR_CUDA_API_VERSION
	.align		4
        /*0000*/ 	.byte	0x04, 0x37
        /*0002*/ 	.short	(.L_70 - .L_69)
.L_69:
        /*0004*/ 	.word	0x00000082


	//----- nvinfo : EIATTR_KPARAM_INFO
	.align		4
.L_70:
        /*0008*/ 	.byte	0x04, 0x17
        /*000a*/ 	.short	(.L_72 - .L_71)
.L_71:
        /*000c*/ 	.word	0x00000000
        /*0010*/ 	.short	0x000f
        /*0012*/ 	.short	0x0044
        /*0014*/ 	.byte	0x00, 0xf0, 0x11, 0x00


	//----- nvinfo : EIATTR_KPARAM_INFO
	.align		4
.L_72:
        /*0018*/ 	.byte	0x04, 0x17
        /*001a*/ 	.short	(.L_74 - .L_73)
.L_73:
        /*001c*/ 	.word	0x00000000
        /*0020*/ 	.short	0x000e
        /*0022*/ 	.short	0x0040
        /*0024*/ 	.byte	0x00, 0xf0, 0x11, 0x00


	//----- nvinfo : EIATTR_KPARAM_INFO
	.align		4
.L_74:
        /*0028*/ 	.byte	0x04, 0x17
        /*002a*/ 	.short	(.L_76 - .L_75)
.L_75:
        /*002c*/ 	.word	0x00000000
        /*0030*/ 	.short	0x000d
        /*0032*/ 	.short	0x003d
        /*0034*/ 	.byte	0x00, 0xf0, 0x05, 0x00


	//----- nvinfo : EIATTR_KPARAM_INFO
	.align		4
.L_76:
        /*0038*/ 	.byte	0x04, 0x17
        /*003a*/ 	.short	(.L_78 - .L_77)
.L_77:
        /*003c*/ 	.word	0x00000000
        /*0040*/ 	.short	0x000c
        /*0042*/ 	.short	0x003c
        /*0044*/ 	.byte	0x00, 0xf0, 0x05, 0x00


	//----- nvinfo : EIATTR_KPARAM_INFO
	.align		4
.L_78:
        /*0048*/ 	.byte	0x04, 0x17
        /*004a*/ 	.short	(.L_80 - .L_79)
.L_79:
        /*004c*/ 	.word	0x00000000
        /*0050*/ 	.short	0x000b
        /*0052*/ 	.short	0x0038
        /*0054*/ 	.byte	0x00, 0xf0, 0x11, 0x00


	//----- nvinfo : EIATTR_KPARAM_INFO
	.align		4
.L_80:
        /*0058*/ 	.byte	0x04, 0x17
        /*005a*/ 	.short	(.L_82 - .L_81)
.L_81:
        /*005c*/ 	.word	0x00000000
        /*0060*/ 	.short	0x000a
        /*0062*/ 	.short	0x0030
        /*0064*/ 	.byte	0x00, 0xf5, 0x21, 0x00


	//----- nvinfo : EIATTR_KPARAM_INFO
	.align		4
.L_82:
        /*0068*/ 	.byte	0x04, 0x17
        /*006a*/ 	.short	(.L_84 - .L_83)
.L_83:
        /*006c*/ 	.word	0x00000000
        /*0070*/ 	.short	0x0009
        /*0072*/ 	.short	0x002d
        /*0074*/ 	.byte	0x00, 0xf0, 0x05, 0x00


	//----- nvinfo : EIATTR_KPARAM_INFO
	.align		4
.L_84:
        /*0078*/ 	.byte	0x04, 0x17
        /*007a*/ 	.short	(.L_86 - .L_85)
.L_85:
        /*007c*/ 	.word	0x00000000
        /*0080*/ 	.short	0x0008
        /*0082*/ 	.short	0x002c
        /*0084*/ 	.byte	0x00, 0xf0, 0x05, 0x00


	//----- nvinfo : EIATTR_KPARAM_INFO
	.align		4
.L_86:
        /*0088*/ 	.byte	0x04, 0x17
        /*008a*/ 	.short	(.L_88 - .L_87)
.L_87:
        /*008c*/ 	.word	0x00000000
        /*0090*/ 	.short	0x0007
        /*0092*/ 	.short	0x0028
        /*0094*/ 	.byte	0x00, 0xf0, 0x11, 0x00


	//----- nvinfo : EIATTR_KPARAM_INFO
	.align		4
.L_88:
        /*0098*/ 	.byte	0x04, 0x17
        /*009a*/ 	.short	(.L_90 - .L_89)
.L_89:
        /*009c*/ 	.word	0x00000000
        /*00a0*/ 	.short	0x0006
        /*00a2*/ 	.short	0x0020
        /*00a4*/ 	.byte	0x00, 0xf5, 0x21, 0x00


	//----- nvinfo : EIATTR_KPARAM_INFO
	.align		4
.L_90:
        /*00a8*/ 	.byte	0x04, 0x17
        /*00aa*/ 	.short	(.L_92 - .L_91)
.L_91:
        /*00ac*/ 	.word	0x00000000
        /*00b0*/ 	.short	0x0005
        /*00b2*/ 	.short	0x001d
        /*00b4*/ 	.byte	0x00, 0xf0, 0x05, 0x00


	//----- nvinfo : EIATTR_KPARAM_INFO
	.align		4
.L_92:
        /*00b8*/ 	.byte	0x04, 0x17
        /*00ba*/ 	.short	(.L_94 - .L_93)
.L_93:
        /*00bc*/ 	.word	0x00000000
        /*00c0*/ 	.short	0x0004
        /*00c2*/ 	.short	0x001c
        /*00c4*/ 	.byte	0x00, 0xf0, 0x05, 0x00


	//----- nvinfo : EIATTR_KPARAM_INFO
	.align		4
.L_94:
        /*00c8*/ 	.byte	0x04, 0x17
        /*00ca*/ 	.short	(.L_96 - .L_95)
.L_95:
        /*00cc*/ 	.word	0x00000000
        /*00d0*/ 	.short	0x0003
        /*00d2*/ 	.short	0x0018
        /*00d4*/ 	.byte	0x00, 0xf0, 0x11, 0x00


	//----- nvinfo : EIATTR_KPARAM_INFO
	.align		4
.L_96:
        /*00d8*/ 	.byte	0x04, 0x17
        /*00da*/ 	.short	(.L_98 - .L_97)
.L_97:
        /*00dc*/ 	.word	0x00000000
        /*00e0*/ 	.short	0x0002
        /*00e2*/ 	.short	0x0010
        /*00e4*/ 	.byte	0x00, 0xf5, 0x21, 0x00


	//----- nvinfo : EIATTR_KPARAM_INFO
	.align		4
.L_98:
        /*00e8*/ 	.byte	0x04, 0x17
        /*00ea*/ 	.short	(.L_100 - .L_99)
.L_99:
        /*00ec*/ 	.word	0x00000000
        /*00f0*/ 	.short	0x0001
        /*00f2*/ 	.short	0x000c
        /*00f4*/ 	.byte	0x00, 0xf0, 0x05, 0x00


	//----- nvinfo : EIATTR_KPARAM_INFO
	.align		4
.L_100:
        /*00f8*/ 	.byte	0x04, 0x17
        /*00fa*/ 	.short	(.L_102 - .L_101)
.L_101:
        /*00fc*/ 	.word	0x00000000
        /*0100*/ 	.short	0x0000
        /*0102*/ 	.short	0x0000
        /*0104*/ 	.byte	0x00, 0xf0, 0x31, 0x00


	//----- nvinfo : EIATTR_SPARSE_MMA_MASK
	.align		4
.L_102:
        /*0108*/ 	.byte	0x03, 0x50
        /*010a*/ 	.short	0x0000


	//----- nvinfo : EIATTR_MAXREG_COUNT
	.align		4
        /*010c*/ 	.byte	0x03, 0x1b
        /*010e*/ 	.short	0x00ff


	//----- nvinfo : EIATTR_NUM_BARRIERS
	.align		4
        /*0110*/ 	.byte	0x02, 0x4c
        /*0112*/ 	.byte	0x01
	.zero		1


	//----- nvinfo : EIATTR_MERCURY_ISA_VERSION
	.align		4
        /*0114*/ 	.byte	0x03, 0x5f
        /*0116*/ 	.short	0x0101


	//----- nvinfo : EIATTR_VRC_CTA_INIT_COUNT
	.align		4
        /*0118*/ 	.byte	0x02, 0x4a
	.zero		1
	.zero		1


	//----- nvinfo : EIATTR_EXIT_INSTR_OFFSETS
	.align		4
        /*011c*/ 	.byte	0x04, 0x1c
        /*011e*/ 	.short	(.L_104 - .L_103)


	//   ....[0]....
.L_103:
        /*0120*/ 	.word	0x00003be0


	//   ....[1]....
        /*0124*/ 	.word	0x00004470


	//----- nvinfo : EIATTR_MAX_THREADS
	.align		4
.L_104:
        /*0128*/ 	.byte	0x04, 0x05
        /*012a*/ 	.short	(.L_106 - .L_105)
.L_105:
        /*012c*/ 	.word	0x00000100
        /*0130*/ 	.word	0x00000001
        /*0134*/ 	.word	0x00000001


	//----- nvinfo : EIATTR_CBANK_PARAM_SIZE
	.align		4
.L_106:
        /*0138*/ 	.byte	0x03, 0x19
        /*013a*/ 	.short	0x0048


	//----- nvinfo : EIATTR_PARAM_CBANK
	.align		4
        /*013c*/ 	.byte	0x04, 0x0a
        /*013e*/ 	.short	(.L_108 - .L_107)
	.align		4
.L_107:
        /*0140*/ 	.word	index@(.nv.constant0._Z11gemm_deviceIN4cute5tupleIJiiiEEENS1_IJNS0_1CILi128EEES4_NS3_ILi8EEEEEEfNS1_IJiNS3_ILi1EEEEEENS0_6LayoutINS1_IJS4_S5_EEENS1_IJS5_S7_EEEEENS9_INS1_IJNS3_ILi32EEES5_EEESB_EEfS8_SC_SF_fNS1_IJS7_iEEENS9_INS1_IJS4_S4_EEENS1_IJS7_S4_EEEEENS9_INS1_IJNS3_ILi16EEESK_EEENS1_IJS7_SK_EEEEEffEvT_T0_PKT1_T2_T3_T4_PKT5_T6_T7_T8_PT9_T10_T11_T12_T13_T14_)
        /*0144*/ 	.short	0x0380
        /*0146*/ 	.short	0x0048


	//----- nvinfo : EIATTR_SW_WAR
	.align		4
.L_108:
        /*0148*/ 	.byte	0x04, 0x36
        /*014a*/ 	.short	(.L_110 - .L_109)
.L_109:
        /*014c*/ 	.word	0x00000008
.L_110:


//--------------------- .nv.info._Z11gemm_deviceIN4cute5tupleIJiiiEEENS1_IJNS0_1CILi128EEES4_NS3_ILi8EEEEEEfNS1_IJNS3_ILi1EEEiEEENS0_6LayoutINS1_IJS4_S5_EEENS1_IJS7_S4_EEEEENS9_INS1_IJNS3_ILi32EEES5_EEENS1_IJS7_SD_EEEEEfS8_SC_SG_fS8_NS9_INS1_IJS4_S4_EEESB_EENS9_INS1_IJNS3_ILi16EEESJ_EEENS1_IJS7_SJ_EEEEEffEvT_T0_PKT1_T2_T3_T4_PKT5_T6_T7_T8_PT9_T10_T11_T12_T13_T14_ --------------------------
	.section	.nv.info._Z11gemm_deviceIN4cute5tupleIJiiiEEENS1_IJNS0_1CILi128EEES4_NS3_ILi8EEEEEEfNS1_IJNS3_ILi1EEEiEEENS0_6LayoutINS1_IJS4_S5_EEENS1_IJS7_S4_EEEEENS9_INS1_IJNS3_ILi32EEES5_EEENS1_IJS7_SD_EEEEEfS8_SC_SG_fS8_NS9_INS1_IJS4_S4_EEESB_EENS9_INS1_IJNS3_ILi16EEESJ_EEENS1_IJS7_SJ_EEEEEffEvT_T0_PKT1_T2_T3_T4_PKT5_T6_T7_T8_PT9_T10_T11_T12_T13_T14_,"",@"SHT_CUDA_INFO"
	.sectionflags	@""
	.align	4


	//----- nvinfo : EIATTR_CUDA_API_VERSION
	.align		4
        /*0000*/ 	.byte	0x04, 0x37
        /*0002*/ 	.short	(.L_112 - .L_111)
.L_111:
        /*0004*/ 	.word	0x00000082


	//----- nvinfo : EIATTR_KPARAM_INFO
	.align		4
.L_112:
        /*0008*/ 	.byte	0x04, 0x17
        /*000a*/ 	.short	(.L_114 - .L_113)
.L_113:
        /*000c*/ 	.word	0x00000000
        /*0010*/ 	.short	0x000f
        /*0012*/ 	.short	0x0044
        /*0014*/ 	.byte	0x00, 0xf0, 0x11, 0x00


	//----- nvinfo : EIATTR_KPARAM_INFO
	.align		4
.L_114:
        /*0018*/ 	.byte	0x04, 0x17
        /*001a*/ 	.short	(.L_116 - .L_115)
.L_115:
        /*001c*/ 	.word	0x00000000
        /*0020*/ 	.short	0x000e
        /*0022*/ 	.short	0x0040
        /*0024*/ 	.byte	0x00, 0xf0, 0x11, 0x00


	//----- nvinfo : EIATTR_KPARAM_INFO
	.align		4
.L_116:
        /*0028*/ 	.byte	0x04, 0x17
        /*002a*/ 	.short	(.L_118 - .L_117)
.L_117:
        /*002c*/ 	.word	0x00000000
        /*0030*/ 	.short	0x000d
        /*0032*/ 	.short	0x003d
        /*0034*/ 	.byte	0x00, 0xf0, 0x05, 0x00


	//----- nvinfo : EIATTR_KPARAM_INFO
	.align		4
.L_118:
        /*0038*/ 	.byte	0x04, 0x17
        /*003a*/ 	.short	(.L_120 - .L_119)
.L_119:
        /*003c*/ 	.word	0x00000000
        /*0040*/ 	.short	0x000c
        /*0042*/ 	.short	0x003c
        /*0044*/ 	.byte	0x00, 0xf0, 0x05, 0x00


	//----- nvinfo : EIATTR_KPARAM_INFO
	.align		4
.L_120:
        /*0048*/ 	.byte	0x04, 0x17
        /*004a*/ 	.short	(.L_122 - .L_121)
.L_121:
        /*004c*/ 	.word	0x00000000
        /*0050*/ 	.short	0x000b
        /*0052*/ 	.short	0x0038
        /*0054*/ 	.byte	0x00, 0xf0, 0x11, 0x00


	//----- nvinfo : EIATTR_KPARAM_INFO
	.align		4
.L_122:
        /*0058*/ 	.byte	0x04, 0x17
        /*005a*/ 	.short	(.L_124 - .L_123)
.L_123:
        /*005c*/ 	.word	0x00000000
        /*0060*/ 	.short	0x000a
        /*0062*/ 	.short	0x0030
        /*0064*/ 	.byte	0x00, 0xf5, 0x21, 0x00


	//----- nvinfo : EIATTR_KPARAM_INFO
	.align		4
.L_124:
        /*0068*/ 	.byte	0x04, 0x17
        /*006a*/ 	.short	(.L_126 - .L_125)
.L_125:
        /*006c*/ 	.word	0x00000000
        /*0070*/ 	.short	0x0009
        /*0072*/ 	.short	0x002d
        /*0074*/ 	.byte	0x00, 0xf0, 0x05, 0x00


	//----- nvinfo : EIATTR_KPARAM_INFO
	.align		4
.L_126:
        /*0078*/ 	.byte	0x04, 0x17
        /*007a*/ 	.short	(.L_128 - .L_127)
.L_127:
        /*007c*/ 	.word	0x00000000
        /*0080*/ 	.short	0x0008
        /*0082*/ 	.short	0x002c
        /*0084*/ 	.byte	0x00, 0xf0, 0x05, 0x00


	//----- nvinfo : EIATTR_KPARAM_INFO
	.align		4
.L_128:
        /*0088*/ 	.byte	0x04, 0x17
        /*008a*/ 	.short	(.L_130 - .L_129)
.L_129:
        /*008c*/ 	.word	0x00000000
        /*0090*/ 	.short	0x0007
        /*0092*/ 	.short	0x0028
        /*0094*/ 	.byte	0x00, 0xf0, 0x11, 0x00


	//----- nvinfo : EIATTR_KPARAM_INFO
	.align		4
.L_130:
        /*0098*/ 	.byte	0x04, 0x17
        /*009a*/ 	.short	(.L_132 - .L_131)
.L_131:
        /*009c*/ 	.word	0x00000000
        /*00a0*/ 	.short	0x0006
        /*00a2*/ 	.short	0x0020
        /*00a4*/ 	.byte	0x00, 0xf5, 0x21, 0x00


	//----- nvinfo : EIATTR_KPARAM_INFO
	.align		4
.L_132:
        /*00a8*/ 	.byte	0x04, 0x17
        /*00aa*/ 	.short	(.L_134 - .L_133)
.L_133:
        /*00ac*/ 	.word	0x00000000
        /*00b0*/ 	.short	0x0005
        /*00b2*/ 	.short	0x001d
        /*00b4*/ 	.byte	0x00, 0xf0, 0x05, 0x00


	//----- nvinfo : EIATTR_KPARAM_INFO
	.align		4
.L_134:
        /*00b8*/ 	.byte	0x04, 0x17
        /*00ba*/ 	.short	(.L_136 - .L_135)
.L_135:
        /*00bc*/ 	.word	0x00000000
        /*00c0*/ 	.short	0x0004
        /*00c2*/ 	.short	0x001c
        /*00c4*/ 	.byte	0x00, 0xf0, 0x05, 0x00


	//----- nvinfo : EIATTR_KPARAM_INFO
	.align		4
.L_136:
        /*00c8*/ 	.byte	0x04, 0x17
        /*00ca*/ 	.short	(.L_138 - .L_137)
.L_137:
        /*00cc*/ 	.word	0x00000000
        /*00d0*/ 	.short	0x0003
        /*00d2*/ 	.short	0x0018
        /*00d4*/ 	.byte	0x00, 0xf0, 0x11, 0x00


	//----- nvinfo : EIATTR_KPARAM_INFO
	.align		4
.L_138:
        /*00d8*/ 	.byte	0x04, 0x17
        /*00da*/ 	.short	(.L_140 - .L_139)
.L_139:
        /*00dc*/ 	.word	0x00000000
        /*00e0*/ 	.short	0x0002
        /*00e2*/ 	.short	0x0010
        /*00e4*/ 	.byte	0x00, 0xf5, 0x21, 0x00


	//----- nvinfo : EIATTR_KPARAM_INFO
	.align		4
.L_140:
        /*00e8*/ 	.byte	0x04, 0x17
        /*00ea*/ 	.short	(.L_142 - .L_141)
.L_141:
        /*00ec*/ 	.word	0x00000000
        /*00f0*/ 	.short	0x0001
        /*00f2*/ 	.short	0x000c
        /*00f4*/ 	.byte	0x00, 0xf0, 0x05, 0x00


	//----- nvinfo : EIATTR_KPARAM_INFO
	.align		4
.L_142:
        /*00f8*/ 	.byte	0x04, 0x17
        /*00fa*/ 	.short	(.L_144 - .L_143)
.L_143:
        /*00fc*/ 	.word	0x00000000
        /*0100*/ 	.short	0x0000
        /*0102*/ 	.short	0x0000
        /*0104*/ 	.byte	0x00, 0xf0, 0x31, 0x00


	//----- nvinfo : EIATTR_SPARSE_MMA_MASK
	.align		4
.L_144:
        /*0108*/ 	.byte	0x03, 0x50
        /*010a*/ 	.short	0x0000


	//----- nvinfo : EIATTR_MAXREG_COUNT
	.align		4
        /*010c*/ 	.byte	0x03, 0x1b
        /*010e*/ 	.short	0x00ff


	//----- nvinfo : EIATTR_NUM_BARRIERS
	.align		4
        /*0110*/ 	.byte	0x02, 0x4c
        /*0112*/ 	.byte	0x01
	.zero		1


	//----- nvinfo : EIATTR_MERCURY_ISA_VERSION
	.align		4
        /*0114*/ 	.byte	0x03, 0x5f
        /*0116*/ 	.short	0x0101


	//----- nvinfo : EIATTR_VRC_CTA_INIT_COUNT
	.align		4
        /*0118*/ 	.byte	0x02, 0x4a
	.zero		1
	.zero		1


	//----- nvinfo : EIATTR_EXIT_INSTR_OFFSETS
	.align		4
        /*011c*/ 	.byte	0x04, 0x1c
        /*011e*/ 	.short	(.L_146 - .L_145)


	//   ....[0]....
.L_145:
        /*0120*/ 	.word	0x00004180


	//   ....[1]....
        /*0124*/ 	.word	0x00004a10


	//----- nvinfo : EIATTR_MAX_THREADS
	.align		4
.L_146:
        /*0128*/ 	.byte	0x04, 0x05
        /*012a*/ 	.short	(.L_148 - .L_147)
.L_147:
        /*012c*/ 	.word	0x00000100
        /*0130*/ 	.word	0x00000001
        /*0134*/ 	.word	0x00000001


	//----- nvinfo : EIATTR_CBANK_PARAM_SIZE
	.align		4
.L_148:
        /*0138*/ 	.byte	0x03, 0x19
        /*013a*/ 	.short	0x0048


	//----- nvinfo : EIATTR_PARAM_CBANK
	.align		4
        /*013c*/ 	.byte	0x04, 0x0a
        /*013e*/ 	.short	(.L_150 - .L_149)
	.align		4
.L_149:
        /*0140*/ 	.word	index@(.nv.constant0._Z11gemm_deviceIN4cute5tupleIJiiiEEENS1_IJNS0_1CILi128EEES4_NS3_ILi8EEEEEEfNS1_IJNS3_ILi1EEEiEEENS0_6LayoutINS1_IJS4_S5_EEENS1_IJS7_S4_EEEEENS9_INS1_IJNS3_ILi32EEES5_EEENS1_IJS7_SD_EEEEEfS8_SC_SG_fS8_NS9_INS1_IJS4_S4_EEESB_EENS9_INS1_IJNS3_ILi16EEESJ_EEENS1_IJS7_SJ_EEEEEffEvT_T0_PKT1_T2_T3_T4_PKT5_T6_T7_T8_PT9_T10_T11_T12_T13_T14_)
        /*0144*/ 	.short	0x0380
        /*0146*/ 	.short	0x0048


	//----- nvinfo : EIATTR_SW_WAR
	.align		4
.L_150:
        /*0148*/ 	.byte	0x04, 0x36
        /*014a*/ 	.short	(.L_152 - .L_151)
.L_151:
        /*014c*/ 	.word	0x00000008
.L_152:


//--------------------- .nv.callgraph             --------------------------
	.section	.nv.callgraph,"",@"SHT_CUDA_CALLGRAPH"
	.align	4
	.sectionentsize	8
	.align		4
        /*0000*/ 	.word	0x00000000
	.align		4
        /*0004*/ 	.word	0xffffffff
	.align		4
        /*0008*/ 	.word	0x00000000
	.align		4
        /*000c*/ 	.word	0xfffffffe
	.align		4
        /*0010*/ 	.word	0x00000000
	.align		4
        /*0014*/ 	.word	0xfffffffd
	.align		4
        /*0018*/ 	.word	0x00000000
	.align		4
        /*001c*/ 	.word	0xfffffffc


//--------------------- .nv.constant4             --------------------------
	.section	.nv.constant4,"a",@progbits
	.align	8
	.align		8
.nv.constant4:
        /*0000*/ 	.dword	_ZN34_INTERNAL_e46c3ca6_4_k_cu_6d8f45b84cuda3std3__45__cpo5beginE
	.align		8
        /*0008*/ 	.dword	_ZN34_INTERNAL_e46c3ca6_4_k_cu_6d8f45b84cuda3std3__45__cpo3endE
	.align		8
        /*0010*/ 	.dword	_ZN34_INTERNAL_e46c3ca6_4_k_cu_6d8f45b84cuda3std3__45__cpo6cbeginE
	.align		8
        /*0018*/ 	.dword	_ZN34_INTERNAL_e46c3ca6_4_k_cu_6d8f45b84cuda3std3__45__cpo4cendE
	.align		8
        /*0020*/ 	.dword	_ZN34_INTERNAL_e46c3ca6_4_k_cu_6d8f45b84cuda3std3__45__cpo6rbeginE
	.align		8
        /*0028*/ 	.dword	_ZN34_INTERNAL_e46c3ca6_4_k_cu_6d8f45b84cuda3std3__45__cpo4rendE
	.align		8
        /*0030*/ 	.dword	_ZN34_INTERNAL_e46c3ca6_4_k_cu_6d8f45b84cuda3std3__45__cpo7crbeginE
	.align		8
        /*0038*/ 	.dword	_ZN34_INTERNAL_e46c3ca6_4_k_cu_6d8f45b84cuda3std3__45__cpo5crendE
	.align		8
        /*0040*/ 	.dword	_ZN34_INTERNAL_e46c3ca6_4_k_cu_6d8f45b84cuda3std3__436_GLOBAL__N__e46c3ca6_4_k_cu_6d8f45b86ignoreE
	.align		8
        /*0048*/ 	.dword	_ZN34_INTERNAL_e46c3ca6_4_k_cu_6d8f45b84cuda3std3__419piecewise_constructE
	.align		8
        /*0050*/ 	.dword	_ZN34_INTERNAL_e46c3ca6_4_k_cu_6d8f45b84cuda3std3__48in_placeE
	.align		8
        /*0058*/ 	.dword	_ZN34_INTERNAL_e46c3ca6_4_k_cu_6d8f45b84cuda3std3__420unreachable_sentinelE
	.align		8
        /*0060*/ 	.dword	_ZN34_INTERNAL_e46c3ca6_4_k_cu_6d8f45b84cuda3std3__47nulloptE
	.align		8
        /*0068*/ 	.dword	_ZN34_INTERNAL_e46c3ca6_4_k_cu_6d8f45b84cuda3std3__48unexpectE
	.align		8
        /*0070*/ 	.dword	_ZN34_INTERNAL_e46c3ca6_4_k_cu_6d8f45b84cuda3std6ranges3__45__cpo4swapE
	.align		8
        /*0078*/ 	.dword	_ZN34_INTERNAL_e46c3ca6_4_k_cu_6d8f45b84cuda3std6ranges3__45__cpo9iter_moveE
	.align		8
        /*0080*/ 	.dword	_ZN34_INTERNAL_e46c3ca6_4_k_cu_6d8f45b84cuda3std6ranges3__45__cpo5beginE
	.align		8
        /*0088*/ 	.dword	_ZN34_INTERNAL_e46c3ca6_4_k_cu_6d8f45b84cuda3std6ranges3__45__cpo3endE
	.align		8
        /*0090*/ 	.dword	_ZN34_INTERNAL_e46c3ca6_4_k_cu_6d8f45b84cuda3std6ranges3__45__cpo6cbeginE
	.align		8
        /*0098*/ 	.dword	_ZN34_INTERNAL_e46c3ca6_4_k_cu_6d8f45b84cuda3std6ranges3__45__cpo4cendE
	.align		8
        /*00a0*/ 	.dword	_ZN34_INTERNAL_e46c3ca6_4_k_cu_6d8f45b84cuda3std6ranges3__45__cpo7advanceE
	.align		8
        /*00a8*/ 	.dword	_ZN34_INTERNAL_e46c3ca6_4_k_cu_6d8f45b84cuda3std6ranges3__45__cpo9iter_swapE
	.align		8
        /*00b0*/ 	.dword	_ZN34_INTERNAL_e46c3ca6_4_k_cu_6d8f45b84cuda3std6ranges3__45__cpo4nextE
	.align		8
        /*00b8*/ 	.dword	_ZN34_INTERNAL_e46c3ca6_4_k_cu_6d8f45b84cuda3std6ranges3__45__cpo4prevE
	.align		8
        /*00c0*/ 	.dword	_ZN34_INTERNAL_e46c3ca6_4_k_cu_6d8f45b84cuda3std6ranges3__45__cpo4dataE
	.align		8
        /*00c8*/ 	.dword	_ZN34_INTERNAL_e46c3ca6_4_k_cu_6d8f45b84cuda3std6ranges3__45__cpo5cdataE
	.align		8
        /*00d0*/ 	.dword	_ZN34_INTERNAL_e46c3ca6_4_k_cu_6d8f45b84cuda3std6ranges3__45__cpo4sizeE
	.align		8
        /*00d8*/ 	.dword	_ZN34_INTERNAL_e46c3ca6_4_k_cu_6d8f45b84cuda3std6ranges3__45__cpo5ssizeE
	.align		8
        /*00e0*/ 	.dword	_ZN34_INTERNAL_e46c3ca6_4_k_cu_6d8f45b84cuda3std6ranges3__45__cpo8distanceE
	.align		8
        /*00e8*/ 	.dword	_ZN34_INTERNAL_e46c3ca6_4_k_cu_6d8f45b86thrust24THRUST_300001_SM_1000_NS8cuda_cub3parE
	.align		8
        /*00f0*/ 	.dword	_ZN34_INTERNAL_e46c3ca6_4_k_cu_6d8f45b86thrust24THRUST_300001_SM_1000_NS8cuda_cub10par_nosyncE
	.align		8
        /*00f8*/ 	.dword	_ZN34_INTERNAL_e46c3ca6_4_k_cu_6d8f45b86thrust24THRUST_300001_SM_1000_NS6system6detail10sequential3seqE
	.align		8
        /*0100*/ 	.dword	_ZN34_INTERNAL_e46c3ca6_4_k_cu_6d8f45b86thrust24THRUST_300001_SM_1000_NS12placeholders2_1E
	.align		8
        /*0108*/ 	.dword	_ZN34_INTERNAL_e46c3ca6_4_k_cu_6d8f45b86thrust24THRUST_300001_SM_1000_NS12placeholders2_2E
	.align		8
        /*0110*/ 	.dword	_ZN34_INTERNAL_e46c3ca6_4_k_cu_6d8f45b86thrust24THRUST_300001_SM_1000_NS12placeholders2_3E
	.align		8
        /*0118*/ 	.dword	_ZN34_INTERNAL_e46c3ca6_4_k_cu_6d8f45b86thrust24THRUST_300001_SM_1000_NS12placeholders2_4E
	.align		8
        /*0120*/ 	.dword	_ZN34_INTERNAL_e46c3ca6_4_k_cu_6d8f45b86thrust24THRUST_300001_SM_1000_NS12placeholders2_5E
	.align		8
        /*0128*/ 	.dword	_ZN34_INTERNAL_e46c3ca6_4_k_cu_6d8f45b86thrust24THRUST_300001_SM_1000_NS12placeholders2_6E
	.align		8
        /*0130*/ 	.dword	_ZN34_INTERNAL_e46c3ca6_4_k_cu_6d8f45b86thrust24THRUST_300001_SM_1000_NS12placeholders2_7E
	.align		8
        /*0138*/ 	.dword	_ZN34_INTERNAL_e46c3ca6_4_k_cu_6d8f45b86thrust24THRUST_300001_SM_1000_NS12placeholders2_8E
	.align		8
        /*0140*/ 	.dword	_ZN34_INTERNAL_e46c3ca6_4_k_cu_6d8f45b86thrust24THRUST_300001_SM_1000_NS12placeholders2_9E
	.align		8
        /*0148*/ 	.dword	_ZN34_INTERNAL_e46c3ca6_4_k_cu_6d8f45b86thrust24THRUST_300001_SM_1000_NS12placeholders3_10E
	.align		8
        /*0150*/ 	.dword	_ZN34_INTERNAL_e46c3ca6_4_k_cu_6d8f45b86thrust24THRUST_300001_SM_1000_NS3seqE
	.align		8
        /*0158*/ 	.dword	_ZN34_INTERNAL_e46c3ca6_4_k_cu_6d8f45b84cute7productE
	.align		8
        /*0160*/ 	.dword	_ZN34_INTERNAL_e46c3ca6_4_k_cu_6d8f45b84cute1_E


//--------------------- .text._ZN3cub18CUB_300001_SM_10006detail11EmptyKernelIvEEvv --------------------------
	.section	.text._ZN3cub18CUB_300001_SM_10006detail11EmptyKernelIvEEvv,"ax",@progbits
	.align	128
        .global         _ZN3cub18CUB_300001_SM_10006detail11EmptyKernelIvEEvv
        .type           _ZN3cub18CUB_300001_SM_10006detail11EmptyKernelIvEEvv,@function
        .size           _ZN3cub18CUB_300001_SM_10006detail11EmptyKernelIvEEvv,(.L_x_11 - _ZN3cub18CUB_300001_SM_10006detail11EmptyKernelIvEEvv)
        .other          _ZN3cub18CUB_300001_SM_10006detail11EmptyKernelIvEEvv,@"STO_CUDA_ENTRY STV_DEFAULT"
_ZN3cub18CUB_300001_SM_10006detail11EmptyKernelIvEEvv:
.text._ZN3cub18CUB_300001_SM_10006detail11EmptyKernelIvEEvv:
[----:B------:R-:W-:Y:S01]  /*0000*/  LDC R1, c[0x0][0x37c] ;  /* 0x0000df00ff017b82 */ /* 0x000fe20000000800 */
[----:B------:R-:W-:Y:S05]  /*0010*/  EXIT ;  /* 0x000000000000794d */ /* 0x000fea0003800000 */
.L_x_0:
[----:B------:R-:W-:-:S00]  /*0020*/  BRA `(.L_x_0) ;  /* 0xfffffffc00fc7947 */ /* 0x000fc0000383ffff */
[----:B------:R-:W-:-:S00]  /*0030*/  NOP ;  /* 0x0000000000007918 */ /* 0x000fc00000000000 */
        /* <DEDUP_REMOVED lines=12> */
.L_x_11:


//--------------------- .text._Z11gemm_deviceIN4cute5tupleIJiiiEEENS1_IJNS0_1CILi128EEES4_NS3_ILi8EEEEEEfNS1_IJiNS3_ILi1EEEEEENS0_6LayoutINS1_IJS4_S5_EEENS1_IJS5_S7_EEEEENS9_INS1_IJNS3_ILi32EEES5_EEESB_EEfS8_SC_SF_fNS1_IJS7_iEEENS9_INS1_IJS4_S4_EEENS1_IJS7_S4_EEEEENS9_INS1_IJNS3_ILi16EEESK_EEENS1_IJS7_SK_EEEEEffEvT_T0_PKT1_T2_T3_T4_PKT5_T6_T7_T8_PT9_T10_T11_T12_T13_T14_ --------------------------
	.section	.text._Z11gemm_deviceIN4cute5tupleIJiiiEEENS1_IJNS0_1CILi128EEES4_NS3_ILi8EEEEEEfNS1_IJiNS3_ILi1EEEEEENS0_6LayoutINS1_IJS4_S5_EEENS1_IJS5_S7_EEEEENS9_INS1_IJNS3_ILi32EEES5_EEESB_EEfS8_SC_SF_fNS1_IJS7_iEEENS9_INS1_IJS4_S4_EEENS1_IJS7_S4_EEEEENS9_INS1_IJNS3_ILi16EEESK_EEENS1_IJS7_SK_EEEEEffEvT_T0_PKT1_T2_T3_T4_PKT5_T6_T7_T8_PT9_T10_T11_T12_T13_T14_,"ax",@progbits
	.align	128
.text._Z11gemm_deviceIN4cute5tupleIJiiiEEENS1_IJNS0_1CILi128EEES4_NS3_ILi8EEEEEEfNS1_IJiNS3_ILi1EEEEEENS0_6LayoutINS1_IJS4_S5_EEENS1_IJS5_S7_EEEEENS9_INS1_IJNS3_ILi32EEES5_EEESB_EEfS8_SC_SF_fNS1_IJS7_iEEENS9_INS1_IJS4_S4_EEENS1_IJS7_S4_EEEEENS9_INS1_IJNS3_ILi16EEESK_EEENS1_IJS7_SK_EEEEEffEvT_T0_PKT1_T2_T3_T4_PKT5_T6_T7_T8_PT9_T10_T11_T12_T13_T14_:
        .type           _Z11gemm_deviceIN4cute5tupleIJiiiEEENS1_IJNS0_1CILi128EEES4_NS3_ILi8EEEEEEfNS1_IJiNS3_ILi1EEEEEENS0_6LayoutINS1_IJS4_S5_EEENS1_IJS5_S7_EEEEENS9_INS1_IJNS3_ILi32EEES5_EEESB_EEfS8_SC_SF_fNS1_IJS7_iEEENS9_INS1_IJS4_S4_EEENS1_IJS7_S4_EEEEENS9_INS1_IJNS3_ILi16EEESK_EEENS1_IJS7_SK_EEEEEffEvT_T0_PKT1_T2_T3_T4_PKT5_T6_T7_T8_PT9_T10_T11_T12_T13_T14_,@function
        .size           _Z11gemm_deviceIN4cute5tupleIJiiiEEENS1_IJNS0_1CILi128EEES4_NS3_ILi8EEEEEEfNS1_IJiNS3_ILi1EEEEEENS0_6LayoutINS1_IJS4_S5_EEENS1_IJS5_S7_EEEEENS9_INS1_IJNS3_ILi32EEES5_EEESB_EEfS8_SC_SF_fNS1_IJS7_iEEENS9_INS1_IJS4_S4_EEENS1_IJS7_S4_EEEEENS9_INS1_IJNS3_ILi16EEESK_EEENS1_IJS7_SK_EEEEEffEvT_T0_PKT1_T2_T3_T4_PKT5_T6_T7_T8_PT9_T10_T11_T12_T13_T14_,(.L_x_9 - _Z11gemm_deviceIN4cute5tupleIJiiiEEENS1_IJNS0_1CILi128EEES4_NS3_ILi8EEEEEEfNS1_IJiNS3_ILi1EEEEEENS0_6LayoutINS1_IJS4_S5_EEENS1_IJS5_S7_EEEEENS9_INS1_IJNS3_ILi32EEES5_EEESB_EEfS8_SC_SF_fNS1_IJS7_iEEENS9_INS1_IJS4_S4_EEENS1_IJS7_S4_EEEEENS9_INS1_IJNS3_ILi16EEESK_EEENS1_IJS7_SK_EEEEEffEvT_T0_PKT1_T2_T3_T4_PKT5_T6_T7_T8_PT9_T10_T11_T12_T13_T14_)
        .other          _Z11gemm_deviceIN4cute5tupleIJiiiEEENS1_IJNS0_1CILi128EEES4_NS3_ILi8EEEEEEfNS1_IJiNS3_ILi1EEEEEENS0_6LayoutINS1_IJS4_S5_EEENS1_IJS5_S7_EEEEENS9_INS1_IJNS3_ILi32EEES5_EEESB_EEfS8_SC_SF_fNS1_IJS7_iEEENS9_INS1_IJS4_S4_EEENS1_IJS7_S4_EEEEENS9_INS1_IJNS3_ILi16EEESK_EEENS1_IJS7_SK_EEEEEffEvT_T0_PKT1_T2_T3_T4_PKT5_T6_T7_T8_PT9_T10_T11_T12_T13_T14_,@"STO_CUDA_ENTRY STV_DEFAULT"
_Z11gemm_deviceIN4cute5tupleIJiiiEEENS1_IJNS0_1CILi128EEES4_NS3_ILi8EEEEEEfNS1_IJiNS3_ILi1EEEEEENS0_6LayoutINS1_IJS4_S5_EEENS1_IJS5_S7_EEEEENS9_INS1_IJNS3_ILi32EEES5_EEESB_EEfS8_SC_SF_fNS1_IJS7_iEEENS9_INS1_IJS4_S4_EEENS1_IJS7_S4_EEEEENS9_INS1_IJNS3_ILi16EEESK_EEENS1_IJS7_SK_EEEEEffEvT_T0_PKT1_T2_T3_T4_PKT5_T6_T7_T8_PT9_T10_T11_T12_T13_T14_:
[----:B------:R-:W-:Y:S01]  /*0000*/  LDC R1, c[0x0][0x37c] ;  /* 0x0000df00ff017b82 */ /* 0x000fe20000000800 */
[----:B------:R-:W1:Y:S07]  /*0010*/  LDCU UR4, c[0x0][0x388] ;  /* 0x00007100ff0477ac */ /* 0x000e6e0008000800 */
[----:B------:R-:W2:Y:S01]  /*0020*/  S2UR UR10, SR_CTAID.X ;  /* 0x00000000000a79c3 */ /* 0x000ea20000002500 */
[----:B------:R-:W3:Y:S01]  /*0030*/  S2R R0, SR_CTAID.Y ;  /* 0x0000000000007919 */ /* 0x000ee20000002600 */
[----:B------:R-:W-:Y:S01]  /*0040*/  HFMA2 R95, -RZ, RZ, 0, 0 ;  /* 0x00000000ff5f7431 */ /* 0x000fe200000001ff */
[----:B------:R-:W-:Y:S01]  /*0050*/  MOV R147, RZ ;  /* 0x000000ff00937202 */ /* 0x000fe20000000f00 */
[----:B------:R-:W-:Y:S01]  /*0060*/  HFMA2 R133, -RZ, RZ, 0, 0 ;  /* 0x00000000ff857431 */ /* 0x000fe200000001ff */
[----:B------:R-:W4:Y:S01]  /*0070*/  S2R R2, SR_TID.X ;  /* 0x0000000000027919 */ /* 0x000f220000002100 */
[----:B------:R-:W-:Y:S01]  /*0080*/  HFMA2 R117, -RZ, RZ, 0, 0 ;  /* 0x00000000ff757431 */ /* 0x000fe200000001ff */
[----:B------:R-:W-:Y:S01]  /*0090*/  CS2R R114, SRZ ;  /* 0x0000000000727805 */ /* 0x000fe2000001ff00 */
[----:B------:R-:W-:Y:S01]  /*00a0*/  HFMA2 R151, -RZ, RZ, 0, 0 ;  /* 0x00000000ff977431 */ /* 0x000fe200000001ff */
[----:B------:R-:W-:Y:S01]  /*00b0*/  CS2R R60, SRZ ;  /* 0x00000000003c7805 */ /* 0x000fe2000001ff00 */
[----:B------:R-:W-:Y:S01]  /*00c0*/  HFMA2 R131, -RZ, RZ, 0, 0 ;  /* 0x00000000ff837431 */ /* 0x000fe200000001ff */
[----:B------:R-:W-:Y:S01]  /*00d0*/  MOV R123, RZ ;  /* 0x000000ff007b7202 */ /* 0x000fe20000000f00 */
[----:B------:R-:W-:Y:S01]  /*00e0*/  HFMA2 R121, -RZ, RZ, 0, 0 ;  /* 0x00000000ff797431 */ /* 0x000fe200000001ff */
[----:B------:R-:W-:Y:S01]  /*00f0*/  CS2R R62, SRZ ;  /* 0x00000000003e7805 */ /* 0x000fe2000001ff00 */
[----:B------:R-:W-:Y:S01]  /*0100*/  HFMA2 R161, -RZ, RZ, 0, 0 ;  /* 0x00000000ffa17431 */ /* 0x000fe200000001ff */
[----:B------:R-:W-:Y:S01]  /*0110*/  MOV R91, RZ ;  /* 0x000000ff005b7202 */ /* 0x000fe20000000f00 */
[----:B------:R-:W-:Y:S01]  /*0120*/  HFMA2 R135, -RZ, RZ, 0, 0 ;  /* 0x00000000ff877431 */ /* 0x000fe200000001ff */
[----:B-1----:R-:W-:Y:S01]  /*0130*/  UISETP.GE.AND UP0, UPT, UR4, 0x1, UPT ;  /* 0x000000010400788c */ /* 0x002fe2000bf06270 */
[----:B------:R-:W-:Y:S01]  /*0140*/  HFMA2 R119, -RZ, RZ, 0, 0 ;  /* 0x00000000ff777431 */ /* 0x000fe200000001ff */
[----:B------:R-:W-:Y:S01]  /*0150*/  MOV R145, RZ ;  /* 0x000000ff00917202 */ /* 0x000fe20000000f00 */
[----:B------:R-:W-:Y:S01]  /*0160*/  HFMA2 R163, -RZ, RZ, 0, 0 ;  /* 0x00000000ffa37431 */ /* 0x000fe200000001ff */
[----:B------:R-:W-:Y:S01]  /*0170*/  CS2R R112, SRZ ;  /* 0x0000000000707805 */ /* 0x000fe2000001ff00 */
[----:B------:R-:W-:Y:S01]  /*0180*/  HFMA2 R139, -RZ, RZ, 0, 0 ;  /* 0x00000000ff8b7431 */ /* 0x000fe200000001ff */
[----:B------:R-:W-:Y:S01]  /*0190*/  MOV R10, RZ ;  /* 0x000000ff000a7202 */ /* 0x000fe20000000f00 */
[----:B------:R-:W-:Y:S01]  /*01a0*/  HFMA2 R79, -RZ, RZ, 0, 0 ;  /* 0x00000000ff4f7431 */ /* 0x000fe200000001ff */
[----:B------:R-:W-:Y:S01]  /*01b0*/  MOV R87, RZ ;  /* 0x000000ff00577202 */ /* 0x000fe20000000f00 */
[----:B------:R-:W-:Y:S01]  /*01c0*/  HFMA2 R165, -RZ, RZ, 0, 0 ;  /* 0x00000000ffa57431 */ /* 0x000fe200000001ff */
[----:B------:R-:W-:Y:S01]  /*01d0*/  MOV R153, RZ ;  /* 0x000000ff00997202 */ /* 0x000fe20000000f00 */
[----:B------:R-:W-:Y:S01]  /*01e0*/  HFMA2 R137, -RZ, RZ, 0, 0 ;  /* 0x00000000ff897431 */ /* 0x000fe200000001ff */
[----:B------:R-:W-:Y:S01]  /*01f0*/  MOV R129, RZ ;  /* 0x000000ff00817202 */ /* 0x000fe20000000f00 */
[----:B------:R-:W-:Y:S01]  /*0200*/  HFMA2 R57, -RZ, RZ, 0, 0 ;  /* 0x00000000ff397431 */ /* 0x000fe200000001ff */
[----:B------:R-:W-:Y:S01]  /*0210*/  CS2R R110, SRZ ;  /* 0x00000000006e7805 */ /* 0x000fe2000001ff00 */
[----:B------:R-:W-:Y:S01]  /*0220*/  HFMA2 R171, -RZ, RZ, 0, 0 ;  /* 0x00000000ffab7431 */ /* 0x000fe200000001ff */
[----:B------:R-:W-:Y:S01]  /*0230*/  CS2R R8, SRZ ;  /* 0x0000000000087805 */ /* 0x000fe2000001ff00 */
[----:B------:R-:W-:Y:S01]  /*0240*/  HFMA2 R97, -RZ, RZ, 0, 0 ;  /* 0x00000000ff617431 */ /* 0x000fe200000001ff */
[----:B------:R-:W-:Y:S01]  /*0250*/  MOV R83, RZ ;  /* 0x000000ff00537202 */ /* 0x000fe20000000f00 */
[----:B------:R-:W-:Y:S01]  /*0260*/  HFMA2 R141, -RZ, RZ, 0, 0 ;  /* 0x00000000ff8d7431 */ /* 0x000fe200000001ff */
[----:B------:R-:W-:Y:S01]  /*0270*/  MOV R159, RZ ;  /* 0x000000ff009f7202 */ /* 0x000fe20000000f00 */
[----:B------:R-:W-:Y:S01]  /*0280*/  HFMA2 R53, -RZ, RZ, 0, 0 ;  /* 0x00000000ff357431 */ /* 0x000fe200000001ff */
[----:B------:R-:W-:Y:S01]  /*0290*/  CS2R R126, SRZ ;  /* 0x00000000007e7805 */ /* 0x000fe2000001ff00 */
        /* <DEDUP_REMOVED lines=8> */
[----:B------:R-:W1:Y:S01]  /*0320*/  LDCU.64 UR8, c[0x0][0x358] ;  /* 0x00006b00ff0877ac */ /* 0x000e620008000a00 */
[----:B------:R-:W-:-:S02]  /*0330*/  MOV R155, RZ ;  /* 0x000000ff009b7202 */ /* 0x000fc40000000f00 */
[----:B------:R-:W-:Y:S02]  /*0340*/  MOV R59, RZ ;  /* 0x000000ff003b7202 */ /* 0x000fe40000000f00 */
[----:B------:R-:W-:Y:S02]  /*0350*/  MOV R75, RZ ;  /* 0x000000ff004b7202 */ /* 0x000fe40000000f00 */
[----:B------:R-:W-:Y:S02]  /*0360*/  MOV R99, RZ ;  /* 0x000000ff00637202 */ /* 0x000fe40000000f00 */
[----:B------:R-:W-:Y:S02]  /*0370*/  MOV R157, RZ ;  /* 0x000000ff009d7202 */ /* 0x000fe40000000f00 */
[----:B------:R-:W-:Y:S02]  /*0380*/  MOV R55, RZ ;  /* 0x000000ff00377202 */ /* 0x000fe40000000f00 */
[----:B------:R-:W-:-:S02]  /*0390*/  MOV R71, RZ ;  /* 0x000000ff00477202 */ /* 0x000fc40000000f00 */
[----:B------:R-:W-:Y:S02]  /*03a0*/  MOV R5, RZ ;  /* 0x000000ff00057202 */ /* 0x000fe40000000f00 */
[----:B------:R-:W-:Y:S02]  /*03b0*/  MOV R51, RZ ;  /* 0x000000ff00337202 */ /* 0x000fe40000000f00 */
[----:B------:R-:W-:Y:S02]  /*03c0*/  MOV R67, RZ ;  /* 0x000000ff00437202 */ /* 0x000fe40000000f00 */
[----:B------:R-:W-:Y:S01]  /*03d0*/  MOV R125, RZ ;  /* 0x000000ff007d7202 */ /* 0x000fe20000000f00 */
[----:B-1234-:R-:W-:Y:S06]  /*03e0*/  BRA.U !UP0, `(.L_x_1) ;  /* 0x0000002508a47547 */ /* 0x01efec000b800000 */
[----:B------:R-:W1:Y:S01]  /*03f0*/  LDC R11, c[0x0][0x3a8] ;  /* 0x0000ea00ff0b7b82 */ /* 0x000e620000000800 */
[----:B------:R-:W2:Y:S01]  /*0400*/  LDCU.64 UR6, c[0x0][0x3a0] ;  /* 0x00007400ff0677ac */ /* 0x000ea20008000a00 */
[----:B------:R-:W-:Y:S02]  /*0410*/  SHF.R.U32.HI R3, RZ, 0x3, R2 ;  /* 0x00000003ff037819 */ /* 0x000fe40000011602 */
[----:B------:R-:W-:Y:S01]  /*0420*/  LOP3.LUT R14, R2, 0x7, RZ, 0xc0, !PT ;  /* 0x00000007020e7812 */ /* 0x000fe200078ec0ff */
[----:B------:R-:W3:Y:S01]  /*0430*/  LDCU.64 UR12, c[0x0][0x390] ;  /* 0x00007200ff0c77ac */ /* 0x000ee20008000a00 */
[----:B------:R-:W-:Y:S02]  /*0440*/  MOV R95, RZ ;  /* 0x000000ff005f7202 */ /* 0x000fe40000000f00 */
[----:B------:R-:W4:Y:S01]  /*0450*/  LDC R4, c[0x0][0x398] ;  /* 0x0000e600ff047b82 */ /* 0x000f220000000800 */
[----:B------:R-:W-:-:S04]  /*0460*/  UIADD3 UR4, UPT, UPT, UR4, 0x7, URZ ;  /* 0x0000000704047890 */ /* 0x000fc8000fffe0ff */
[----:B------:R-:W-:-:S04]  /*0470*/  USHF.R.U32.HI UR4, URZ, 0x3, UR4 ;  /* 0x00000003ff047899 */ /* 0x000fc80008011604 */
[----:B------:R-:W-:Y:S01]  /*0480*/  UIADD3 UR4, UPT, UPT, -UR4, URZ, URZ ;  /* 0x000000ff04047290 */ /* 0x000fe2000fffe1ff */
[-C--:B-1----:R-:W-:Y:S02]  /*0490*/  IMAD R13, R3, R11.reuse, R14 ;  /* 0x0000000b030d7224 */ /* 0x082fe400078e020e */
[----:B------:R-:W-:-:S05]  /*04a0*/  IMAD R12, R0, R11, RZ ;  /* 0x0000000b000c7224 */ /* 0x000fca00078e02ff */
[----:B------:R-:W-:Y:S01]  /*04b0*/  LEA R13, P1, R12, R13, 0x7 ;  /* 0x0000000d0c0d7211 */ /* 0x000fe200078238ff */
[----:B----4-:R-:W-:Y:S02]  /*04c0*/  IMAD R14, R3, R4, R14 ;  /* 0x00000004030e7224 */ /* 0x010fe400078e020e */
[----:B------:R-:W-:-:S05]  /*04d0*/  IMAD R3, R4, UR10, RZ ;  /* 0x0000000a04037c24 */ /* 0x000fca000f8e02ff */
[----:B------:R-:W-:Y:S02]  /*04e0*/  LEA R3, P0, R3, R14, 0x7 ;  /* 0x0000000e03037211 */ /* 0x000fe400078038ff */
[----:B------:R-:W-:Y:S02]  /*04f0*/  IADD3.X R14, PT, PT, RZ, RZ, RZ, P1, !PT ;  /* 0x000000ffff0e7210 */ /* 0x000fe40000ffe4ff */
[----:B--2---:R-:W-:Y:S02]  /*0500*/  LEA R168, P1, R13, UR6, 0x2 ;  /* 0x000000060da87c11 */ /* 0x004fe4000f8210ff */
[----:B---3--:R-:W-:Y:S02]  /*0510*/  LEA R166, P2, R3, UR12, 0x2 ;  /* 0x0000000c03a67c11 */ /* 0x008fe4000f8410ff */
[----:B------:R-:W-:Y:S02]  /*0520*/  IADD3.X R12, PT, PT, RZ, RZ, RZ, P0, !PT ;  /* 0x000000ffff0c7210 */ /* 0x000fe400007fe4ff */
[----:B------:R-:W-:-:S02]  /*0530*/  LEA.HI.X R169, R13, UR7, R14, 0x2, P1 ;  /* 0x000000070da97c11 */ /* 0x000fc400088f140e */
[----:B------:R-:W-:-:S07]  /*0540*/  LEA.HI.X R167, R3, UR13, R12, 0x2, P2 ;  /* 0x0000000d03a77c11 */ /* 0x000fce00090f140c */
.L_x_2:
[----:B------:R-:W1:Y:S01]  /*0550*/  S2UR UR6, SR_CgaCtaId ;  /* 0x00000000000679c3 */ /* 0x000e620000008800 */
[----:B------:R-:W-:Y:S01]  /*0560*/  UMOV UR5, 0x400 ;  /* 0x0000040000057882 */ /* 0x000fe20000000000 */
[C---:B------:R-:W-:Y:S01]  /*0570*/  SHF.L.U32 R23, R4.reuse, 0x5, RZ ;  /* 0x0000000504177819 */ /* 0x040fe200000006ff */
[C---:B------:R-:W-:Y:S01]  /*0580*/  IMAD R19, R4.reuse, 0x60, RZ ;  /* 0x0000006004137824 */ /* 0x040fe200078e02ff */
[----:B------:R-:W-:Y:S02]  /*0590*/  SHF.L.U32 R21, R4, 0x6, RZ ;  /* 0x0000000604157819 */ /* 0x000fe400000006ff */
[----:B------:R-:W-:Y:S01]  /*05a0*/  SHF.L.U32 R17, R11, 0x5, RZ ;  /* 0x000000050b117819 */ /* 0x000fe200000006ff */
[----:B------:R-:W-:Y:S01]  /*05b0*/  IMAD.WIDE R22, R23, 0x4, R166 ;  /* 0x0000000417167825 */ /* 0x000fe200078e02a6 */
[C---:B------:R-:W-:Y:S01]  /*05c0*/  SHF.L.U32 R15, R11.reuse, 0x6, RZ ;  /* 0x000000060b0f7819 */ /* 0x040fe200000006ff */
[----:B------:R-:W2:Y:S02]  /*05d0*/  LDG.E R24, desc[UR8][R166.64] ;  /* 0x00000008a6187981 */ /* 0x000ea4000c1e1900 */
[----:B------:R-:W-:-:S02]  /*05e0*/  IMAD R13, R11, 0x60, RZ ;  /* 0x000000600b0d7824 */ /* 0x000fc400078e02ff */
[----:B------:R-:W-:Y:S01]  /*05f0*/  IMAD.WIDE R14, R15, 0x4, R168 ;  /* 0x000000040f0e7825 */ /* 0x000fe200078e02a8 */
[----:B------:R-:W3:Y:S03]  /*0600*/  LDG.E R22, desc[UR8][R22.64] ;  /* 0x0000000816167981 */ /* 0x000ee6000c1e1900 */
[--C-:B------:R-:W-:Y:S02]  /*0610*/  IMAD.WIDE R20, R21, 0x4, R166.reuse ;  /* 0x0000000415147825 */ /* 0x100fe400078e02a6 */
[----:B------:R-:W4:Y:S02]  /*0620*/  LDG.E R15, desc[UR8][R14.64] ;  /* 0x000000080e0f7981 */ /* 0x000f24000c1e1900 */
[----:B------:R-:W-:Y:S02]  /*0630*/  IMAD.WIDE R18, R19, 0x4, R166 ;  /* 0x0000000413127825 */ /* 0x000fe400078e02a6 */
[----:B------:R5:W4:Y:S02]  /*0640*/  LDG.E R20, desc[UR8][R20.64] ;  /* 0x0000000814147981 */ /* 0x000b24000c1e1900 */
[----:B------:R-:W-:-:S02]  /*0650*/  IMAD.WIDE R16, R17, 0x4, R168 ;  /* 0x0000000411107825 */ /* 0x000fc400078e02a8 */
[----:B------:R-:W4:Y:S02]  /*0660*/  LDG.E R18, desc[UR8][R18.64] ;  /* 0x0000000812127981 */ /* 0x000f24000c1e1900 */
[----:B------:R-:W-:Y:S02]  /*0670*/  IMAD.WIDE R12, R13, 0x4, R168 ;  /* 0x000000040d0c7825 */ /* 0x000fe400078e02a8 */
[----:B------:R-:W4:Y:S04]  /*0680*/  LDG.E R17, desc[UR8][R16.64] ;  /* 0x0000000810117981 */ /* 0x000f28000c1e1900 */
[----:B------:R-:W4:Y:S04]  /*0690*/  LDG.E R23, desc[UR8][R168.64] ;  /* 0x00000008a8177981 */ /* 0x000f28000c1e1900 */
[----:B------:R-:W4:Y:S01]  /*06a0*/  LDG.E R25, desc[UR8][R12.64] ;  /* 0x000000080c197981 */ /* 0x000f22000c1e1900 */
[----:B-1----:R-:W-:-:S02]  /*06b0*/  ULEA UR7, UR6, UR5, 0x18 ;  /* 0x0000000506077291 */ /* 0x002fc4000f8ec0ff */
[----:B------:R-:W-:-:S04]  /*06c0*/  UIADD3 UR5, UPT, UPT, UR5, 0x1000, URZ ;  /* 0x0000100005057890 */ /* 0x000fc8000fffe0ff */
[----:B------:R-:W-:Y:S01]  /*06d0*/  ULEA UR5, UR6, UR5, 0x18 ;  /* 0x0000000506057291 */ /* 0x000fe2000f8ec0ff */
[----:B-----5:R-:W-:-:S05]  /*06e0*/  LEA R21, R2, UR7, 0x2 ;  /* 0x0000000702157c11 */ /* 0x020fca000f8e10ff */
[C---:B------:R-:W-:Y:S02]  /*06f0*/  LEA R26, R2.reuse, UR5, 0x2 ;  /* 0x00000005021a7c11 */ /* 0x040fe4000f8e10ff */
[C---:B------:R-:W-:Y:S02]  /*0700*/  SHF.L.U32 R3, R2.reuse, 0x5, RZ ;  /* 0x0000000502037819 */ /* 0x040fe400000006ff */
[----:B------:R-:W-:Y:S02]  /*0710*/  SHF.L.U32 R128, R2, 0x1, RZ ;  /* 0x0000000102807819 */ /* 0x000fe400000006ff */
[----:B------:R-:W-:Y:S02]  /*0720*/  LOP3.LUT R3, R3, 0x1e0, RZ, 0xc0, !PT ;  /* 0x000001e003037812 */ /* 0x000fe400078ec0ff */
[----:B------:R-:W-:Y:S01]  /*0730*/  LOP3.LUT R128, R128, 0x1e0, RZ, 0xc0, !PT ;  /* 0x000001e080807812 */ /* 0x000fe200078ec0ff */
[----:B--2---:R-:W-:Y:S04]  /*0740*/  STS [R21], R24 ;  /* 0x0000001815007388 */ /* 0x004fe80000000800 */
[----:B---3--:R-:W-:Y:S04]  /*0750*/  STS [R21+0x400], R22 ;  /* 0x0004001615007388 */ /* 0x008fe80000000800 */
[----:B----4-:R-:W-:Y:S04]  /*0760*/  STS [R21+0x800], R20 ;  /* 0x0008001415007388 */ /* 0x010fe80000000800 */
[----:B------:R-:W-:Y:S04]  /*0770*/  STS [R21+0xc00], R18 ;  /* 0x000c001215007388 */ /* 0x000fe80000000800 */
[----:B------:R-:W-:Y:S04]  /*0780*/  STS [R26+0x400], R17 ;  /* 0x000400111a007388 */ /* 0x000fe80000000800 */
[----:B------:R-:W-:Y:S04]  /*0790*/  STS [R26+0x800], R15 ;  /* 0x0008000f1a007388 */ /* 0x000fe80000000800 */
[----:B------:R-:W-:Y:S04]  /*07a0*/  STS [R26], R23 ;  /* 0x000000171a007388 */ /* 0x000fe80000000800 */
[----:B------:R-:W-:Y:S04]  /*07b0*/  STS [R26+0xc00], R25 ;  /* 0x000c00191a007388 */ /* 0x000fe80000000800 */
[----:B------:R-:W0:Y:S04]  /*07c0*/  LDGDEPBAR ;  /* 0x00000000000079af */ /* 0x000e280000000000 */
[----:B------:R-:W0:Y:S01]  /*07d0*/  LDGDEPBAR ;  /* 0x00000000000079af */ /* 0x000e220000000000 */
[----:B------:R-:W-:-:S04]  /*07e0*/  DEPBAR.LE SB0, 0x0 ;  /* 0x000080000000791a */ /* 0x000fc80000000000 */
[----:B------:R-:W-:Y:S06]  /*07f0*/  BAR.SYNC.DEFER_BLOCKING 0x0 ;  /* 0x0000000000007b1d */ /* 0x000fec0000010000 */
[----:B------:R-:W-:Y:S04]  /*0800*/  LDS.128 R12, [R128+UR5+0x200] ;  /* 0x00020005800c7984 */ /* 0x000fe80008000c00 */
[----:B------:R-:W1:Y:S04]  /*0810*/  LDS.128 R36, [R3+UR7+0x600] ;  /* 0x0006000703247984 */ /* 0x000e680008000c00 */
[----:B------:R-:W2:Y:S04]  /*0820*/  LDS.128 R32, [R3+UR7+0x800] ;  /* 0x0008000703207984 */ /* 0x000ea80008000c00 */
[----:B------:R-:W3:Y:S04]  /*0830*/  LDS.128 R16, [R3+UR7] ;  /* 0x0000000703107984 */ /* 0x000ee80008000c00 */
[----:B------:R-:W4:Y:S04]  /*0840*/  LDS.128 R44, [R3+UR7+0x200] ;  /* 0x00020007032c7984 */ /* 0x000f280008000c00 */
[----:B------:R-:W5:Y:S04]  /*0850*/  LDS.128 R40, [R3+UR7+0x400] ;  /* 0x0004000703287984 */ /* 0x000f680008000c00 */
[----:B------:R-:W5:Y:S04]  /*0860*/  LDS.128 R28, [R3+UR7+0xa00] ;  /* 0x000a0007031c7984 */ /* 0x000f680008000c00 */
[----:B------:R-:W5:Y:S04]  /*0870*/  LDS.128 R24, [R3+UR7+0xc00] ;  /* 0x000c000703187984 */ /* 0x000f680008000c00 */
[----:B------:R-:W5:Y:S04]  /*0880*/  LDS.128 R20, [R3+UR7+0xe00] ;  /* 0x000e000703147984 */ /* 0x000f680008000c00 */
[----:B------:R-:W5:Y:S01]  /*0890*/  LDS.128 R100, [R128+UR5+0x400] ;  /* 0x0004000580647984 */ /* 0x000f620008000c00 */
[-C--:B-1----:R-:W-:Y:S01]  /*08a0*/  FFMA R54, R36, R12.reuse, R5 ;  /* 0x0000000c24367223 */ /* 0x082fe20000000005 */
[-C--:B--2---:R-:W-:Y:S01]  /*08b0*/  FFMA R56, R32, R12.reuse, R9 ;  /* 0x0000000c20387223 */ /* 0x084fe20000000009 */
[----:B---3--:R-:W-:-:S02]  /*08c0*/  FFMA R48, R16, R12, R49 ;  /* 0x0000000c10307223 */ /* 0x008fc40000000031 */
[-C--:B------:R-:W-:Y:S01]  /*08d0*/  FFMA R49, R37, R13.reuse, R54 ;  /* 0x0000000d25317223 */ /* 0x080fe20000000036 */
[-C--:B----4-:R-:W-:Y:S01]  /*08e0*/  FFMA R50, R44, R12.reuse, R51 ;  /* 0x0000000c2c327223 */ /* 0x090fe20000000033 */
[-C--:B------:R-:W-:Y:S01]  /*08f0*/  FFMA R51, R33, R13.reuse, R56 ;  /* 0x0000000d21337223 */ /* 0x080fe20000000038 */
[-C--:B-----5:R-:W-:Y:S01]  /*0900*/  FFMA R52, R40, R12.reuse, R143 ;  /* 0x0000000c28347223 */ /* 0x0a0fe2000000008f */
[-C--:B------:R-:W-:Y:S01]  /*0910*/  FFMA R58, R28, R12.reuse, R7 ;  /* 0x0000000c1c3a7223 */ /* 0x080fe20000000007 */
[-C--:B------:R-:W-:Y:S01]  /*0920*/  FFMA R64, R24, R12.reuse, R173 ;  /* 0x0000000c18407223 */ /* 0x080fe200000000ad */
[-C--:B------:R-:W-:Y:S01]  /*0930*/  FFMA R5, R17, R13.reuse, R48 ;  /* 0x0000000d11057223 */ /* 0x080fe20000000030 */
[----:B------:R-:W-:Y:S01]  /*0940*/  FFMA R12, R20, R12, R71 ;  /* 0x0000000c140c7223 */ /* 0x000fe20000000047 */
[-C--:B------:R-:W-:Y:S01]  /*0950*/  FFMA R7, R45, R13.reuse, R50 ;  /* 0x0000000d2d077223 */ /* 0x080fe20000000032 */
        /* <DEDUP_REMOVED lines=16> */
[----:B------:R-:W1:Y:S01]  /*0a60*/  LDS.128 R48, [R128+UR5+0x600] ;  /* 0x0006000580307984 */ /* 0x000e620008000c00 */
        /* <DEDUP_REMOVED lines=21> */
[----:B------:R-:W-:-:S02]  /*0bc0*/  FFMA R99, R31, R103, R54 ;  /* 0x000000671f637223 */ /* 0x000fc40000000036 */
[----:B------:R-:W2:Y:S01]  /*0bd0*/  LDS.128 R52, [R128+UR5+0x800] ;  /* 0x0008000580347984 */ /* 0x000ea20008000c00 */
[-C--:B------:R-:W-:Y:S01]  /*0be0*/  FFMA R64, R24, R100.reuse, R171 ;  /* 0x0000006418407223 */ /* 0x080fe200000000ab */
[----:B------:R-:W-:-:S03]  /*0bf0*/  FFMA R100, R20, R100, R75 ;  /* 0x0000006414647223 */ /* 0x000fc6000000004b */
[-C--:B------:R-:W-:Y:S01]  /*0c00*/  FFMA R75, R25, R101.reuse, R64 ;  /* 0x00000065194b7223 */ /* 0x080fe20000000040 */
[----:B------:R-:W-:Y:S01]  /*0c10*/  FFMA R101, R21, R101, R100 ;  /* 0x0000006515657223 */ /* 0x000fe20000000064 */
[-C--:B------:R-:W-:Y:S02]  /*0c20*/  FFMA R141, R47, R103.reuse, R14 ;  /* 0x000000672f8d7223 */ /* 0x080fe4000000000e */
[-C--:B------:R-:W-:Y:S01]  /*0c30*/  FFMA R56, R26, R102.reuse, R75 ;  /* 0x000000661a387223 */ /* 0x080fe2000000004b */
[-C--:B------:R-:W-:Y:S01]  /*0c40*/  FFMA R120, R42, R102.reuse, R65 ;  /* 0x000000662a787223 */ /* 0x080fe20000000041 */
[-C--:B------:R-:W-:Y:S01]  /*0c50*/  FFMA R100, R38, R102.reuse, R69 ;  /* 0x0000006626647223 */ /* 0x080fe20000000045 */
[----:B------:R-:W-:Y:S01]  /*0c60*/  FFMA R102, R22, R102, R101 ;  /* 0x0000006616667223 */ /* 0x000fe20000000065 */
[-C--:B------:R-:W-:Y:S01]  /*0c70*/  FFMA R101, R27, R103.reuse, R56 ;  /* 0x000000671b657223 */ /* 0x080fe20000000038 */
[-C--:B-1----:R-:W-:Y:S01]  /*0c80*/  FFMA R14, R44, R48.reuse, R59 ;  /* 0x000000302c0e7223 */ /* 0x082fe2000000003b */
        /* <DEDUP_REMOVED lines=20> */
[----:B------:R-:W-:Y:S01]  /*0dd0*/  FFMA R12, R18, R50, R57 ;  /* 0x00000032120c7223 */ /* 0x000fe20000000039 */
[-C--:B------:R-:W-:Y:S01]  /*0de0*/  FFMA R105, R31, R51.reuse, R56 ;  /* 0x000000331f697223 */ /* 0x080fe20000000038 */
[----:B--2---:R-:W-:Y:S01]  /*0df0*/  FFMA R14, R36, R52, R139 ;  /* 0x00000034240e7223 */ /* 0x004fe2000000008b */
[----:B------:R-:W1:Y:S01]  /*0e00*/  LDS.128 R56, [R128+UR5+0xa00] ;  /* 0x000a000580387984 */ /* 0x000e620008000c00 */
[-C--:B------:R-:W-:Y:S01]  /*0e10*/  FFMA R122, R38, R50.reuse, R69 ;  /* 0x00000032267a7223 */ /* 0x080fe20000000045 */
[-C--:B------:R-:W-:Y:S01]  /*0e20*/  FFMA R98, R34, R50.reuse, R71 ;  /* 0x0000003222627223 */ /* 0x080fe20000000047 */
[-C--:B------:R-:W-:Y:S01]  /*0e30*/  FFMA R64, R26, R50.reuse, R75 ;  /* 0x000000321a407223 */ /* 0x080fe2000000004b */
[----:B------:R-:W-:Y:S01]  /*0e40*/  FFMA R137, R43, R51, R48 ;  /* 0x000000332b897223 */ /* 0x000fe20000000030 */
        /* <DEDUP_REMOVED lines=19> */
[----:B------:R-:W-:Y:S01]  /*0f80*/  FFMA R12, R46, R54, R51 ;  /* 0x000000362e0c7223 */ /* 0x000fe20000000033 */
[----:B------:R-:W-:-:S02]  /*0f90*/  FFMA R139, R39, R55, R48 ;  /* 0x00000037278b7223 */ /* 0x000fc40000000030 */
[----:B------:R-:W2:Y:S01]  /*0fa0*/  LDS.128 R48, [R128+UR5+0xc00] ;  /* 0x000c000580307984 */ /* 0x000ea20008000c00 */
        /* <DEDUP_REMOVED lines=21> */
[----:B------:R-:W-:Y:S01]  /*1100*/  FFMA R56, R20, R56, R87 ;  /* 0x0000003814387223 */ /* 0x000fe20000000057 */
[----:B------:R-:W-:Y:S01]  /*1110*/  FFMA R69, R37, R57, R14 ;  /* 0x0000003925457223 */ /* 0x000fe2000000000e */
        /* <DEDUP_REMOVED lines=21> */
[-C--:B--2---:R-:W-:Y:S01]  /*1270*/  FFMA R56, R32, R48.reuse, R131 ;  /* 0x0000003020387223 */ /* 0x084fe20000000083 */
[-C--:B------:R-:W-:Y:S01]  /*1280*/  FFMA R58, R28, R48.reuse, R145 ;  /* 0x000000301c3a7223 */ /* 0x080fe20000000091 */
[----:B------:R-:W1:Y:S01]  /*1290*/  LDS.128 R52, [R128+UR5] ;  /* 0x0000000580347984 */ /* 0x000e620008000c00 */
        /* <DEDUP_REMOVED lines=10> */
[----:B------:R-:W2:Y:S01]  /*1340*/  LDS.128 R56, [R128+UR5+0xe00] ;  /* 0x000e000580387984 */ /* 0x000ea20008000c00 */
        /* <DEDUP_REMOVED lines=19> */
[----:B------:R-:W-:Y:S04]  /*1480*/  LDS.128 R76, [R128+UR5+0x610] ;  /* 0x00061005804c7984 */ /* 0x000fe80008000c00 */
[----:B------:R-:W-:Y:S04]  /*1490*/  LDS.128 R80, [R128+UR5+0x810] ;  /* 0x0008100580507984 */ /* 0x000fe80008000c00 */
[----:B------:R-:W-:Y:S01]  /*14a0*/  LDS.128 R84, [R128+UR5+0xa10] ;  /* 0x000a100580547984 */ /* 0x000fe20008000c00 */
[-C--:B-1----:R-:W-:Y:S01]  /*14b0*/  FFMA R66, R44, R52.reuse, R113 ;  /* 0x000000342c427223 */ /* 0x082fe20000000071 */
        /* <DEDUP_REMOVED lines=10> */
[-C--:B--2---:R-:W-:Y:S01]  /*1560*/  FFMA R24, R24, R56.reuse, R147 ;  /* 0x0000003818187223 */ /* 0x084fe20000000093 */
[-C--:B------:R-:W-:Y:S01]  /*1570*/  FFMA R65, R41, R53.reuse, R68 ;  /* 0x0000003529417223 */ /* 0x080fe20000000044 */
[-C--:B------:R-:W-:Y:S01]  /*1580*/  FFMA R67, R37, R53.reuse, R62 ;  /* 0x0000003525437223 */ /* 0x080fe2000000003e */
[C---:B------:R-:W-:Y:S01]  /*1590*/  FFMA R73, R25.reuse, R53, R70 ;  /* 0x0000003519497223 */ /* 0x040fe20000000046 */
[----:B------:R-:W-:Y:S01]  /*15a0*/  FFMA R20, R20, R56, R95 ;  /* 0x0000003814147223 */ /* 0x000fe2000000005f */
[----:B------:R-:W-:Y:S01]  /*15b0*/  FFMA R25, R25, R57, R24 ;  /* 0x0000003919197223 */ /* 0x000fe20000000018 */
[-C--:B------:R-:W-:Y:S01]  /*15c0*/  FFMA R49, R17, R53.reuse, R64 ;  /* 0x0000003511317223 */ /* 0x080fe20000000040 */
[C---:B------:R-:W-:Y:S01]  /*15d0*/  FFMA R53, R21.reuse, R53, R52 ;  /* 0x0000003515357223 */ /* 0x040fe20000000034 */
[-C--:B------:R-:W-:Y:S01]  /*15e0*/  FFMA R126, R46, R54.reuse, R61 ;  /* 0x000000362e7e7223 */ /* 0x080fe2000000003d */
[-C--:B------:R-:W-:Y:S01]  /*15f0*/  FFMA R112, R34, R54.reuse, R69 ;  /* 0x0000003622707223 */ /* 0x080fe20000000045 */
[-C--:B------:R-:W-:Y:S01]  /*1600*/  FFMA R110, R30, R54.reuse, R71 ;  /* 0x000000361e6e7223 */ /* 0x080fe20000000047 */
[-C--:B------:R-:W-:Y:S01]  /*1610*/  FFMA R108, R42, R54.reuse, R65 ;  /* 0x000000362a6c7223 */ /* 0x080fe20000000041 */
[----:B------:R-:W-:Y:S01]  /*1620*/  FFMA R106, R38, R54, R67 ;  /* 0x00000036266a7223 */ /* 0x000fe20000000043 */
[-C--:B------:R-:W-:Y:S01]  /*1630*/  FFMA R16, R16, R56.reuse, R63 ;  /* 0x0000003810107223 */ /* 0x080fe2000000003f */
[----:B------:R-:W-:Y:S01]  /*1640*/  FFMA R36, R36, R56, R60 ;  /* 0x0000003824247223 */ /* 0x000fe2000000003c */
[----:B------:R-:W-:Y:S01]  /*1650*/  FFMA R52, R26, R54, R73 ;  /* 0x000000361a347223 */ /* 0x000fe20000000049 */
[----:B------:R-:W-:Y:S01]  /*1660*/  FFMA R21, R21, R57, R20 ;  /* 0x0000003915157223 */ /* 0x000fe20000000014 */
[----:B------:R-:W-:Y:S01]  /*1670*/  LDS.128 R60, [R3+UR7+0x10] ;  /* 0x00001007033c7984 */ /* 0x000fe20008000c00 */
[----:B------:R-:W-:Y:S01]  /*1680*/  FFMA R40, R40, R56, R123 ;  /* 0x0000003828287223 */ /* 0x000fe2000000007b */
[----:B------:R-:W-:-:S02]  /*1690*/  FFMA R26, R26, R58, R25 ;  /* 0x0000003a1a1a7223 */ /* 0x000fc40000000019 */
[----:B------:R-:W1:Y:S01]  /*16a0*/  LDS.128 R64, [R128+UR5+0x10] ;  /* 0x0000100580407984 */ /* 0x000e620008000c00 */
[-C--:B------:R-:W-:Y:S01]  /*16b0*/  FFMA R130, R18, R54.reuse, R49 ;  /* 0x0000003612827223 */ /* 0x080fe20000000031 */
[-C--:B------:R-:W-:Y:S02]  /*16c0*/  FFMA R25, R47, R51.reuse, R90 ;  /* 0x000000332f197223 */ /* 0x080fe4000000005a */
[----:B------:R-:W2:Y:S01]  /*16d0*/  LDS.128 R68, [R128+UR5+0x210] ;  /* 0x0002100580447984 */ /* 0x000ea20008000c00 */
[----:B------:R-:W-:Y:S01]  /*16e0*/  FFMA R123, R43, R51, R88 ;  /* 0x000000332b7b7223 */ /* 0x000fe20000000058 */
[C---:B------:R-:W-:Y:S01]  /*16f0*/  FFMA R54, R22.reuse, R54, R53 ;  /* 0x0000003616367223 */ /* 0x040fe20000000035 */
[----:B------:R-:W-:Y:S01]  /*1700*/  FFMA R17, R17, R57, R16 ;  /* 0x0000003911117223 */ /* 0x000fe20000000010 */
[----:B------:R-:W3:Y:S01]  /*1710*/  LDS.128 R88, [R128+UR5+0xc10] ;  /* 0x000c100580587984 */ /* 0x000ee20008000c00 */
[----:B------:R-:W-:Y:S01]  /*1720*/  FFMA R22, R22, R58, R21 ;  /* 0x0000003a16167223 */ /* 0x000fe20000000015 */
[----:B------:R-:W-:-:S02]  /*1730*/  FFMA R21, R19, R51, R92 ;  /* 0x0000003313157223 */ /* 0x000fc4000000005c */
[----:B------:R-:W4:Y:S01]  /*1740*/  LDS.128 R72, [R128+UR5+0x410] ;  /* 0x0004100580487984 */ /* 0x000f220008000c00 */
[----:B------:R-:W-:-:S03]  /*1750*/  FFMA R18, R18, R58, R17 ;  /* 0x0000003a12127223 */ /* 0x000fc60000000011 */
[----:B------:R-:W5:Y:S01]  /*1760*/  LDS.128 R92, [R128+UR5+0xe10] ;  /* 0x000e1005805c7984 */ /* 0x000f620008000c00 */
[C---:B------:R-:W-:Y:S01]  /*1770*/  FFMA R49, R19.reuse, R55, R130 ;  /* 0x0000003713317223 */ /* 0x040fe20000000082 */
[----:B------:R-:W-:Y:S02]  /*1780*/  FFMA R53, R19, R59, R18 ;  /* 0x0000003b13357223 */ /* 0x000fe40000000012 */
[----:B------:R-:W5:Y:S01]  /*1790*/  LDS.128 R16, [R3+UR7+0x210] ;  /* 0x0002100703107984 */ /* 0x000f620008000c00 */
        /* <DEDUP_REMOVED lines=27> */
[C---:B-1----:R-:W-:Y:S01]  /*1950*/  FFMA R6, R60.reuse, R64, R49 ;  /* 0x000000403c067223 */ /* 0x042fe20000000031 */
[C---:B--2---:R-:W-:Y:S01]  /*1960*/  FFMA R8, R60.reuse, R68, R143 ;  /* 0x000000443c087223 */ /* 0x044fe2000000008f */
[-C--:B------:R-:W-:Y:S01]  /*1970*/  FFMA R47, R39, R59.reuse, R38 ;  /* 0x0000003b272f7223 */ /* 0x080fe20000000026 */
[-C--:B------:R-:W-:Y:S01]  /*1980*/  FFMA R43, R35, R59.reuse, R34 ;  /* 0x0000003b232b7223 */ /* 0x080fe20000000022 */
[-C--:B------:R-:W-:Y:S01]  /*1990*/  FFMA R39, R31, R59.reuse, R30 ;  /* 0x0000003b1f277223 */ /* 0x080fe2000000001e */
[-C--:B------:R-:W-:Y:S01]  /*19a0*/  FFMA R35, R27, R59.reuse, R26 ;  /* 0x0000003b1b237223 */ /* 0x080fe2000000001a */
[----:B------:R-:W-:Y:S01]  /*19b0*/  FFMA R31, R23, R59, R22 ;  /* 0x0000003b171f7223 */ /* 0x000fe20000000016 */
[C---:B------:R-:W-:Y:S01]  /*19c0*/  FFMA R20, R60.reuse, R76, R165 ;  /* 0x0000004c3c147223 */ /* 0x040fe200000000a5 */
[C---:B---3--:R-:W-:Y:S01]  /*19d0*/  FFMA R26, R60.reuse, R88, R21 ;  /* 0x000000583c1a7223 */ /* 0x048fe20000000015 */
[C---:B----4-:R-:W-:Y:S01]  /*19e0*/  FFMA R10, R60.reuse, R72, R157 ;  /* 0x000000483c0a7223 */ /* 0x050fe2000000009d */
[C---:B------:R-:W-:Y:S01]  /*19f0*/  FFMA R22, R60.reuse, R80, R163 ;  /* 0x000000503c167223 */ /* 0x040fe200000000a3 */
[C---:B------:R-:W-:Y:S01]  /*1a00*/  FFMA R21, R61.reuse, R65, R6 ;  /* 0x000000413d157223 */ /* 0x040fe20000000006 */
[C---:B------:R-:W-:Y:S01]  /*1a10*/  FFMA R23, R61.reuse, R69, R8 ;  /* 0x000000453d177223 */ /* 0x040fe20000000008 */
[C---:B------:R-:W-:Y:S01]  /*1a20*/  FFMA R24, R60.reuse, R84, R119 ;  /* 0x000000543c187223 */ /* 0x040fe20000000077 */
[----:B-----5:R-:W-:Y:S01]  /*1a30*/  FFMA R60, R60, R92, R53 ;  /* 0x0000005c3c3c7223 */ /* 0x020fe20000000035 */
[C---:B------:R-:W-:Y:S01]  /*1a40*/  FFMA R49, R61.reuse, R77, R20 ;  /* 0x0000004d3d317223 */ /* 0x040fe20000000014 */
[C---:B------:R-:W-:Y:S01]  /*1a50*/  FFMA R59, R61.reuse, R89, R26 ;  /* 0x000000593d3b7223 */ /* 0x040fe2000000001a */
[C---:B------:R-:W-:Y:S01]  /*1a60*/  FFMA R27, R61.reuse, R73, R10 ;  /* 0x000000493d1b7223 */ /* 0x040fe2000000000a */
[C---:B------:R-:W-:Y:S01]  /*1a70*/  FFMA R53, R61.reuse, R81, R22 ;  /* 0x000000513d357223 */ /* 0x040fe20000000016 */
[C---:B------:R-:W-:Y:S01]  /*1a80*/  FFMA R8, R62.reuse, R70, R23 ;  /* 0x000000463e087223 */ /* 0x040fe20000000017 */
[C---:B------:R-:W-:Y:S01]  /*1a90*/  FFMA R57, R61.reuse, R85, R24 ;  /* 0x000000553d397223 */ /* 0x040fe20000000018 */
[C---:B------:R-:W-:Y:S01]  /*1aa0*/  FFMA R6, R62.reuse, R66, R21 ;  /* 0x000000423e067223 */ /* 0x040fe20000000015 */
[----:B------:R-:W-:Y:S01]  /*1ab0*/  FFMA R61, R61, R93, R60 ;  /* 0x0000005d3d3d7223 */ /* 0x000fe2000000003c */
[----:B------:R-:W1:Y:S01]  /*1ac0*/  LDS.128 R20, [R3+UR7+0x410] ;  /* 0x0004100703147984 */ /* 0x000e620008000c00 */
[C---:B------:R-:W-:Y:S01]  /*1ad0*/  FFMA R24, R62.reuse, R78, R49 ;  /* 0x0000004e3e187223 */ /* 0x040fe20000000031 */
[C---:B------:R-:W-:Y:S01]  /*1ae0*/  FFMA R30, R62.reuse, R90, R59 ;  /* 0x0000005a3e1e7223 */ /* 0x040fe2000000003b */
[C---:B------:R-:W-:Y:S01]  /*1af0*/  FFMA R10, R62.reuse, R74, R27 ;  /* 0x0000004a3e0a7223 */ /* 0x040fe2000000001b */
[C---:B------:R-:W-:Y:S01]  /*1b00*/  FFMA R26, R62.reuse, R82, R53 ;  /* 0x000000523e1a7223 */ /* 0x040fe20000000035 */
[C---:B------:R-:W-:Y:S01]  /*1b10*/  FFMA R49, R63.reuse, R71, R8 ;  /* 0x000000473f317223 */ /* 0x040fe20000000008 */
[----:B------:R-:W-:Y:S01]  /*1b20*/  FFMA R28, R62, R86, R57 ;  /* 0x000000563e1c7223 */ /* 0x000fe20000000039 */
[C---:B------:R-:W-:Y:S01]  /*1b30*/  FFMA R8, R16.reuse, R64, R51 ;  /* 0x0000004010087223 */ /* 0x040fe20000000033 */
[----:B------:R-:W-:Y:S01]  /*1b40*/  FFMA R124, R16, R68, R124 ;  /* 0x00000044107c7223 */ /* 0x000fe2000000007c */
[----:B------:R-:W-:Y:S01]  /*1b50*/  FFMA R62, R62, R94, R61 ;  /* 0x0000005e3e3e7223 */ /* 0x000fe2000000003d */
[C---:B------:R-:W-:Y:S01]  /*1b60*/  FFMA R61, R63.reuse, R67, R6 ;  /* 0x000000433f3d7223 */ /* 0x040fe20000000006 */
[C---:B------:R-:W-:Y:S01]  /*1b70*/  FFMA R115, R63.reuse, R91, R30 ;  /* 0x0000005b3f737223 */ /* 0x040fe2000000001e */
[C---:B------:R-:W-:Y:S01]  /*1b80*/  FFMA R53, R63.reuse, R75, R10 ;  /* 0x0000004b3f357223 */ /* 0x040fe2000000000a */
[C---:B------:R-:W-:Y:S01]  /*1b90*/  FFMA R57, R63.reuse, R79, R24 ;  /* 0x0000004f3f397223 */ /* 0x040fe20000000018 */
[----:B------:R-:W-:Y:S01]  /*1ba0*/  FFMA R6, R63, R83, R26 ;  /* 0x000000533f067223 */ /* 0x000fe2000000001a */
[C---:B------:R-:W-:Y:S01]  /*1bb0*/  FFMA R30, R16.reuse, R88, R25 ;  /* 0x00000058101e7223 */ /* 0x040fe20000000019 */
[C---:B------:R-:W-:Y:S01]  /*1bc0*/  FFMA R10, R16.reuse, R72, R141 ;  /* 0x00000048100a7223 */ /* 0x040fe2000000008d */
[C---:B------:R-:W-:Y:S01]  /*1bd0*/  FFMA R24, R16.reuse, R76, R155 ;  /* 0x0000004c10187223 */ /* 0x040fe2000000009b */
[C---:B------:R-:W-:Y:S01]  /*1be0*/  FFMA R26, R16.reuse, R80, R159 ;  /* 0x00000050101a7223 */ /* 0x040fe2000000009f */
[C---:B------:R-:W-:Y:S01]  /*1bf0*/  FFMA R25, R17.reuse, R65, R8 ;  /* 0x0000004111197223 */ /* 0x040fe20000000008 */
[----:B------:R-:W-:Y:S01]  /*1c00*/  FFMA R27, R17, R69, R124 ;  /* 0x00000045111b7223 */ /* 0x000fe2000000007c */
[----:B------:R-:W-:Y:S01]  /*1c10*/  FFMA R119, R63, R87, R28 ;  /* 0x000000573f777223 */ /* 0x000fe2000000001c */
[C---:B------:R-:W-:Y:S01]  /*1c20*/  FFMA R28, R16.reuse, R84, R161 ;  /* 0x00000054101c7223 */ /* 0x040fe200000000a1 */
[----:B------:R-:W-:Y:S01]  /*1c30*/  FFMA R16, R16, R92, R55 ;  /* 0x0000005c10107223 */ /* 0x000fe20000000037 */
[C---:B------:R-:W-:Y:S01]  /*1c40*/  FFMA R51, R17.reuse, R73, R10 ;  /* 0x0000004911337223 */ /* 0x040fe2000000000a */
[C---:B------:R-:W-:Y:S01]  /*1c50*/  FFMA R55, R17.reuse, R77, R24 ;  /* 0x0000004d11377223 */ /* 0x040fe20000000018 */
[----:B------:R-:W-:Y:S01]  /*1c60*/  FFMA R59, R17, R81, R26 ;  /* 0x00000051113b7223 */ /* 0x000fe2000000001a */
[C---:B------:R-:W-:Y:S01]  /*1c70*/  FFMA R8, R18.reuse, R66, R25 ;  /* 0x0000004212087223 */ /* 0x040fe20000000019 */
[----:B------:R-:W-:-:S02]  /*1c80*/  FFMA R10, R18, R70, R27 ;  /* 0x00000046120a7223 */ /* 0x000fc4000000001b */
[----:B------:R-:W2:Y:S01]  /*1c90*/  LDS.128 R24, [R3+UR7+0x610] ;  /* 0x0006100703187984 */ /* 0x000ea20008000c00 */
        /* <DEDUP_REMOVED lines=13> */
[C---:B-1----:R-:W-:Y:S01]  /*1d70*/  FFMA R10, R20.reuse, R92, R151 ;  /* 0x0000005c140a7223 */ /* 0x042fe20000000097 */
[C---:B------:R-:W-:Y:S01]  /*1d80*/  FFMA R16, R20.reuse, R88, R123 ;  /* 0x0000005814107223 */ /* 0x040fe2000000007b */
        /* <DEDUP_REMOVED lines=30> */
[C---:B--2---:R-:W-:Y:S01]  /*1f70*/  FFMA R28, R24.reuse, R84, R129 ;  /* 0x00000054181c7223 */ /* 0x044fe20000000081 */
[C---:B------:R-:W-:Y:S01]  /*1f80*/  FFMA R30, R24.reuse, R80, R139 ;  /* 0x00000050181e7223 */ /* 0x040fe2000000008b */
[----:B------:R-:W1:Y:S01]  /*1f90*/  LDS.128 R16, [R3+UR7+0x810] ;  /* 0x0008100703107984 */ /* 0x000e620008000c00 */
        /* <DEDUP_REMOVED lines=29> */
[----:B------:R-:W-:Y:S01]  /*2170*/  FFMA R63, R63, R95, R62 ;  /* 0x0000005f3f3f7223 */ /* 0x000fe2000000003e */
[C---:B------:R-:W-:Y:S01]  /*2180*/  FFMA R155, R27.reuse, R79, R24 ;  /* 0x0000004f1b9b7223 */ /* 0x040fe20000000018 */
[C---:B------:R-:W-:Y:S01]  /*2190*/  FFMA R157, R27.reuse, R75, R28 ;  /* 0x0000004b1b9d7223 */ /* 0x040fe2000000001c */
[C---:B------:R-:W-:Y:S01]  /*21a0*/  FFMA R5, R27.reuse, R71, R30 ;  /* 0x000000471b057223 */ /* 0x040fe2000000001e */
[----:B------:R-:W-:Y:S01]  /*21b0*/  FFMA R62, R27, R67, R26 ;  /* 0x000000431b3e7223 */ /* 0x000fe2000000001a */
[C---:B-1----:R-:W-:Y:S01]  /*21c0*/  FFMA R98, R16.reuse, R76, R98 ;  /* 0x0000004c10627223 */ /* 0x042fe20000000062 */
        /* <DEDUP_REMOVED lines=25> */
[C---:B--2---:R-:W-:Y:S01]  /*2360*/  FFMA R26, R20.reuse, R68, R7 ;  /* 0x00000044141a7223 */ /* 0x044fe20000000007 */
[----:B------:R-:W-:Y:S01]  /*2370*/  FFMA R28, R20, R72, R99 ;  /* 0x00000048141c7223 */ /* 0x000fe20000000063 */
        /* <DEDUP_REMOVED lines=21> */
[----:B------:R-:W-:Y:S01]  /*24d0*/  FFMA R21, R21, R93, R20 ;  /* 0x0000005d15157223 */ /* 0x000fe20000000014 */
[----:B------:R-:W1:Y:S01]  /*24e0*/  LDS.128 R16, [R3+UR7+0xc10] ;  /* 0x000c100703107984 */ /* 0x000e620008000c00 */
[C---:B------:R-:W-:Y:S01]  /*24f0*/  FFMA R20, R22.reuse, R70, R25 ;  /* 0x0000004616147223 */ /* 0x040fe20000000019 */
[----:B------:R-:W-:-:S02]  /*2500*/  FFMA R28, R22, R74, R27 ;  /* 0x0000004a161c7223 */ /* 0x000fc4000000001b */
[----:B------:R-:W2:Y:S01]  /*2510*/  LDS.128 R24, [R3+UR7+0xe10] ;  /* 0x000e100703187984 */ /* 0x000ea20008000c00 */
        /* <DEDUP_REMOVED lines=12> */
[----:B------:R-:W-:Y:S01]  /*25e0*/  UIADD3 UR4, UPT, UPT, UR4, 0x1, URZ ;  /* 0x0000000104047890 */ /* 0x000fe2000fffe0ff */
[C---:B------:R-:W-:Y:S01]  /*25f0*/  FFMA R126, R23.reuse, R67, R126 ;  /* 0x00000043177e7223 */ /* 0x040fe2000000007e */
[----:B------:R-:W-:-:S02]  /*2600*/  FFMA R145, R23, R91, R36 ;  /* 0x0000005b17917223 */ /* 0x000fc40000000024 */
[----:B------:R-:W-:Y:S01]  /*2610*/  UISETP.NE.AND UP0, UPT, UR4, URZ, UPT ;  /* 0x000000ff0400728c */ /* 0x000fe2000bf05270 */
[----:B------:R-:W-:Y:S02]  /*2620*/  IADD3 R168, P0, PT, R168, 0x20, RZ ;  /* 0x00000020a8a87810 */ /* 0x000fe40007f1e0ff */
[----:B------:R-:W-:Y:S02]  /*2630*/  IADD3 R166, P1, PT, R166, 0x20, RZ ;  /* 0x00000020a6a67810 */ /* 0x000fe40007f3e0ff */
[----:B------:R-:W-:Y:S01]  /*2640*/  IADD3.X R169, PT, PT, RZ, R169, RZ, P0, !PT ;  /* 0x000000a9ffa97210 */ /* 0x000fe200007fe4ff */
        /* <DEDUP_REMOVED lines=8> */
[C---:B--2---:R-:W-:Y:S01]  /*26d0*/  FFMA R92, R24.reuse, R92, R31 ;  /* 0x0000005c185c7223 */ /* 0x044fe2000000001f */
        /* <DEDUP_REMOVED lines=47> */
[----:B------:R-:W-:Y:S01]  /*29d0*/  IADD3.X R167, PT, PT, RZ, R167, RZ, P1, !PT ;  /* 0x000000a7ffa77210 */ /* 0x000fe20000ffe4ff */
        /* <DEDUP_REMOVED lines=8> */
[----:B------:R-:W-:Y:S06]  /*2a60*/  BAR.SYNC.DEFER_BLOCKING 0x0 ;  /* 0x0000000000007b1d */ /* 0x000fec0000010000 */
[----:B------:R-:W-:Y:S05]  /*2a70*/  BRA.U UP0, `(.L_x_2) ;  /* 0xffffffd900b47547 */ /* 0x000fea000b83ffff */
.L_x_1:
[----:B------:R-:W1:Y:S01]  /*2a80*/  LDC R11, c[0x0][0x3b8] ;  /* 0x0000ee00ff0b7b82 */ /* 0x000e620000000800 */
[----:B------:R-:W2:Y:S01]  /*2a90*/  LDCU UR6, c[0x0][0x3c4] ;  /* 0x00007880ff0677ac */ /* 0x000ea20008000800 */
[----:B------:R-:W-:Y:S02]  /*2aa0*/  SHF.R.U32.HI R4, RZ, 0x4, R2 ;  /* 0x00000004ff047819 */ /* 0x000fe40000011602 */
[----:B------:R-:W-:Y:S01]  /*2ab0*/  LOP3.LUT R2, R2, 0xf, RZ, 0xc0, !PT ;  /* 0x0000000f02027812 */ /* 0x000fe200078ec0ff */
[----:B------:R-:W3:Y:S04]  /*2ac0*/  LDCU.64 UR4, c[0x0][0x3b0] ;  /* 0x00007600ff0477ac */ /* 0x000ee80008000a00 */
[-C--:B-1----:R-:W-:Y:S01]  /*2ad0*/  IMAD R2, R4, R11.reuse, R2 ;  /* 0x0000000b04027224 */ /* 0x082fe200078e0202 */
[----:B------:R-:W-:Y:S01]  /*2ae0*/  SHF.L.U32 R21, R11, 0x4, RZ ;  /* 0x000000040b157819 */ /* 0x000fe200000006ff */
[----:B------:R-:W-:-:S05]  /*2af0*/  IMAD R3, R0, R11, UR10 ;  /* 0x0000000a00037e24 */ /* 0x000fca000f8e020b */
[----:B------:R-:W-:-:S04]  /*2b00*/  LEA R3, P0, R3, R2, 0x7 ;  /* 0x0000000203037211 */ /* 0x000fc800078038ff */
[----:B------:R-:W-:Y:S02]  /*2b10*/  IADD3.X R0, PT, PT, RZ, RZ, RZ, P0, !PT ;  /* 0x000000ffff007210 */ /* 0x000fe400007fe4ff */
[----:B--2---:R-:W-:Y:S02]  /*2b20*/  FSETP.NEU.AND P0, PT, RZ, UR6, PT ;  /* 0x00000006ff007c0b */ /* 0x004fe4000bf0d000 */
[----:B---3--:R-:W-:-:S04]  /*2b30*/  LEA R2, P1, R3, UR4, 0x2 ;  /* 0x0000000403027c11 */ /* 0x008fc8000f8210ff */
[----:B------:R-:W-:-:S07]  /*2b40*/  LEA.HI.X R3, R3, UR5, R0, 0x2, P1 ;  /* 0x0000000503037c11 */ /* 0x000fce00088f1400 */
[----:B------:R-:W-:Y:S05]  /*2b50*/  @!P0 BRA `(.L_x_3) ;  /* 0x0000001000248947 */ /* 0x000fea0003800000 */
[----:B------:R-:W2:Y:S01]  /*2b60*/  LDG.E R0, desc[UR8][R2.64] ;  /* 0x0000000802007981 */ /* 0x000ea2000c1e1900 */
[----:B------:R-:W1:Y:S03]  /*2b70*/  LDCU UR4, c[0x0][0x3c0] ;  /* 0x00007800ff0477ac */ /* 0x000e660008000800 */
[----:B------:R-:W3:Y:S04]  /*2b80*/  LDG.E R13, desc[UR8][R2.64+0xc0] ;  /* 0x0000c008020d7981 */ /* 0x000ee8000c1e1900 */
[----:B------:R-:W4:Y:S04]  /*2b90*/  LDG.E R4, desc[UR8][R2.64+0x40] ;  /* 0x0000400802047981 */ /* 0x000f28000c1e1900 */
[----:B------:R-:W5:Y:S04]  /*2ba0*/  LDG.E R12, desc[UR8][R2.64+0x80] ;  /* 0x00008008020c7981 */ /* 0x000f68000c1e1900 */
[----:B------:R-:W5:Y:S04]  /*2bb0*/  LDG.E R14, desc[UR8][R2.64+0x100] ;  /* 0x00010008020e7981 */ /* 0x000f68000c1e1900 */
[----:B------:R-:W5:Y:S04]  /*2bc0*/  LDG.E R16, desc[UR8][R2.64+0x140] ;  /* 0x0001400802107981 */ /* 0x000f68000c1e1900 */
[----:B------:R-:W5:Y:S04]  /*2bd0*/  LDG.E R17, desc[UR8][R2.64+0x180] ;  /* 0x0001800802117981 */ /* 0x000f68000c1e1900 */
[----:B------:R-:W5:Y:S01]  /*2be0*/  LDG.E R18, desc[UR8][R2.64+0x1c0] ;  /* 0x0001c00802127981 */ /* 0x000f62000c1e1900 */
[----:B--2---:R-:W-:Y:S01]  /*2bf0*/  FMUL R0, R0, UR6 ;  /* 0x0000000600007c20 */ /* 0x004fe20008400000 */
[----:B---3--:R-:W-:-:S03]  /*2c00*/  FMUL R13, R13, UR6 ;  /* 0x000000060d0d7c20 */ /* 0x008fc60008400000 */
[----:B-1----:R-:W-:Y:S01]  /*2c10*/  FFMA R61, R61, UR4, R0 ;  /* 0x000000043d3d7c23 */ /* 0x002fe20008000000 */
[----:B------:R-:W-:Y:S01]  /*2c20*/  FFMA R15, R62, UR4, R13 ;  /* 0x000000043e0f7c23 */ /* 0x000fe2000800000d */
[----:B----4-:R-:W-:Y:S01]  /*2c30*/  FMUL R4, R4, UR6 ;  /* 0x0000000604047c20 */ /* 0x010fe20008400000 */
[----:B-----5:R-:W-:Y:S01]  /*2c40*/  FMUL R12, R12, UR6 ;  /* 0x000000060c0c7c20 */ /* 0x020fe20008400000 */
[----:B------:R-:W-:Y:S01]  /*2c50*/  FMUL R13, R14, UR6 ;  /* 0x000000060e0d7c20 */ /* 0x000fe20008400000 */
[----:B------:R-:W-:Y:S01]  /*2c60*/  FMUL R19, R16, UR6 ;  /* 0x0000000610137c20 */ /* 0x000fe20008400000 */
[----:B------:R-:W-:Y:S01]  /*2c70*/  FMUL R0, R17, UR6 ;  /* 0x0000000611007c20 */ /* 0x000fe20008400000 */
[----:B------:R-:W-:Y:S01]  /*2c80*/  FMUL R18, R18, UR6 ;  /* 0x0000000612127c20 */ /* 0x000fe20008400000 */
[----:B------:R-:W-:Y:S01]  /*2c90*/  FFMA R113, R113, UR4, R4 ;  /* 0x0000000471717c23 */ /* 0x000fe20008000004 */
[----:B------:R-:W-:Y:S01]  /*2ca0*/  FFMA R125, R125, UR4, R12 ;  /* 0x000000047d7d7c23 */ /* 0x000fe2000800000c */
[----:B------:R-:W-:Y:S01]  /*2cb0*/  FFMA R17, R106, UR4, R13 ;  /* 0x000000046a117c23 */ /* 0x000fe2000800000d */
[----:B------:R-:W-:Y:S01]  /*2cc0*/  FFMA R19, R126, UR4, R19 ;  /* 0x000000047e137c23 */ /* 0x000fe20008000013 */
[----:B------:R-:W-:Y:S01]  /*2cd0*/  FFMA R149, R149, UR4, R0 ;  /* 0x0000000495957c23 */ /* 0x000fe20008000000 */
[----:B------:R-:W-:Y:S01]  /*2ce0*/  FFMA R67, R67, UR4, R18 ;  /* 0x0000000443437c23 */ /* 0x000fe20008000012 */
[----:B------:R-:W-:Y:S01]  /*2cf0*/  IMAD.WIDE R12, R21, 0x4, R2 ;  /* 0x00000004150c7825 */ /* 0x000fe200078e0202 */
[----:B------:R-:W-:Y:S04]  /*2d00*/  STG.E desc[UR8][R2.64], R61 ;  /* 0x0000003d02007986 */ /* 0x000fe8000c101908 */
[----:B------:R-:W-:Y:S04]  /*2d10*/  STG.E desc[UR8][R2.64+0x40], R113 ;  /* 0x0000407102007986 */ /* 0x000fe8000c101908 */
[----:B------:R-:W-:Y:S04]  /*2d20*/  STG.E desc[UR8][R2.64+0x80], R125 ;  /* 0x0000807d02007986 */ /* 0x000fe8000c101908 */
[----:B------:R1:W-:Y:S04]  /*2d30*/  STG.E desc[UR8][R2.64+0xc0], R15 ;  /* 0x0000c00f02007986 */ /* 0x0003e8000c101908 */
[----:B------:R2:W-:Y:S04]  /*2d40*/  STG.E desc[UR8][R2.64+0x100], R17 ;  /* 0x0001001102007986 */ /* 0x0005e8000c101908 */
[----:B------:R-:W-:Y:S04]  /*2d50*/  STG.E desc[UR8][R2.64+0x140], R19 ;  /* 0x0001401302007986 */ /* 0x000fe8000c101908 */
[----:B------:R-:W-:Y:S04]  /*2d60*/  STG.E desc[UR8][R2.64+0x180], R149 ;  /* 0x0001809502007986 */ /* 0x000fe8000c101908 */
[----:B------:R3:W-:Y:S04]  /*2d70*/  STG.E desc[UR8][R2.64+0x1c0], R67 ;  /* 0x0001c04302007986 */ /* 0x0007e8000c101908 */
[----:B------:R-:W4:Y:S04]  /*2d80*/  LDG.E R0, desc[UR8][R12.64] ;  /* 0x000000080c007981 */ /* 0x000f28000c1e1900 */
[----:B------:R-:W5:Y:S04]  /*2d90*/  LDG.E R4, desc[UR8][R12.64+0x40] ;  /* 0x000040080c047981 */ /* 0x000f68000c1e1900 */
[----:B------:R-:W3:Y:S04]  /*2da0*/  LDG.E R14, desc[UR8][R12.64+0x80] ;  /* 0x000080080c0e7981 */ /* 0x000ee8000c1e1900 */
[----:B-1----:R-:W3:Y:S04]  /*2db0*/  LDG.E R15, desc[UR8][R12.64+0xc0] ;  /* 0x0000c0080c0f7981 */ /* 0x002ee8000c1e1900 */
[----:B------:R-:W3:Y:S04]  /*2dc0*/  LDG.E R16, desc[UR8][R12.64+0x100] ;  /* 0x000100080c107981 */ /* 0x000ee8000c1e1900 */
[----:B------:R-:W3:Y:S04]  /*2dd0*/  LDG.E R18, desc[UR8][R12.64+0x140] ;  /* 0x000140080c127981 */ /* 0x000ee8000c1e1900 */
[----:B------:R-:W3:Y:S04]  /*2de0*/  LDG.E R20, desc[UR8][R12.64+0x180] ;  /* 0x000180080c147981 */ /* 0x000ee8000c1e1900 */
[----:B--2---:R-:W2:Y:S01]  /*2df0*/  LDG.E R17, desc[UR8][R12.64+0x1c0] ;  /* 0x0001c0080c117981 */ /* 0x004ea2000c1e1900 */
[----:B----4-:R-:W-:-:S04]  /*2e00*/  FMUL R0, R0, UR6 ;  /* 0x0000000600007c20 */ /* 0x010fc80008400000 */
[----:B------:R-:W-:Y:S01]  /*2e10*/  FFMA R49, R49, UR4, R0 ;  /* 0x0000000431317c23 */ /* 0x000fe20008000000 */
[----:B-----5:R-:W-:Y:S01]  /*2e20*/  FMUL R4, R4, UR6 ;  /* 0x0000000604047c20 */ /* 0x020fe20008400000 */
[----:B---3--:R-:W-:Y:S01]  /*2e30*/  FMUL R14, R14, UR6 ;  /* 0x000000060e0e7c20 */ /* 0x008fe20008400000 */
[----:B------:R-:W-:Y:S01]  /*2e40*/  FMUL R2, R15, UR6 ;  /* 0x000000060f027c20 */ /* 0x000fe20008400000 */
[----:B------:R-:W-:Y:S01]  /*2e50*/  FMUL R16, R16, UR6 ;  /* 0x0000000610107c20 */ /* 0x000fe20008400000 */
[----:B------:R-:W-:Y:S01]  /*2e60*/  FMUL R18, R18, UR6 ;  /* 0x0000000612127c20 */ /* 0x000fe20008400000 */
[----:B------:R-:W-:Y:S01]  /*2e70*/  FMUL R20, R20, UR6 ;  /* 0x0000000614147c20 */ /* 0x000fe20008400000 */
[----:B--2---:R-:W-:Y:S01]  /*2e80*/  FMUL R0, R17, UR6 ;  /* 0x0000000611007c20 */ /* 0x004fe20008400000 */
[----:B------:R-:W-:Y:S01]  /*2e90*/  FFMA R51, R51, UR4, R4 ;  /* 0x0000000433337c23 */ /* 0x000fe20008000004 */
        /* <DEDUP_REMOVED lines=17> */
[----:B-1----:R-:W3:Y:S04]  /*2fb0*/  LDG.E R5, desc[UR8][R2.64+0x80] ;  /* 0x0000800802057981 */ /* 0x002ee8000c1e1900 */
[----:B------:R-:W3:Y:S04]  /*2fc0*/  LDG.E R14, desc[UR8][R2.64+0xc0] ;  /* 0x0000c008020e7981 */ /* 0x000ee8000c1e1900 */
[----:B------:R-:W3:Y:S04]  /*2fd0*/  LDG.E R15, desc[UR8][R2.64+0x100] ;  /* 0x00010008020f7981 */ /* 0x000ee8000c1e1900 */
[----:B------:R-:W3:Y:S04]  /*2fe0*/  LDG.E R16, desc[UR8][R2.64+0x140] ;  /* 0x0001400802107981 */ /* 0x000ee8000c1e1900 */
[----:B------:R-:W3:Y:S04]  /*2ff0*/  LDG.E R17, desc[UR8][R2.64+0x180] ;  /* 0x0001800802117981 */ /* 0x000ee8000c1e1900 */
[----:B--2---:R-:W2:Y:S01]  /*3000*/  LDG.E R9, desc[UR8][R2.64+0x1c0] ;  /* 0x0001c00802097981 */ /* 0x004ea2000c1e1900 */
[----:B----4-:R-:W-:Y:S01]  /*3010*/  FMUL R0, R0, UR6 ;  /* 0x0000000600007c20 */ /* 0x010fe20008400000 */
[----:B-----5:R-:W-:Y:S01]  /*3020*/  FMUL R4, R4, UR6 ;  /* 0x0000000604047c20 */ /* 0x020fe20008400000 */
[----:B---3--:R-:W-:-:S02]  /*3030*/  FMUL R12, R5, UR6 ;  /* 0x00000006050c7c20 */ /* 0x008fc40008400000 */
[----:B------:R-:W-:Y:S01]  /*3040*/  FFMA R53, R53, UR4, R0 ;  /* 0x0000000435357c23 */ /* 0x000fe20008000000 */
[----:B------:R-:W-:Y:S01]  /*3050*/  FFMA R55, R55, UR4, R4 ;  /* 0x0000000437377c23 */ /* 0x000fe20008000004 */
[----:B------:R-:W-:Y:S01]  /*3060*/  FFMA R141, R141, UR4, R12 ;  /* 0x000000048d8d7c23 */ /* 0x000fe2000800000c */
        /* <DEDUP_REMOVED lines=14> */
[----:B------:R-:W-:Y:S04]  /*3150*/  STG.E desc[UR8][R2.64+0xc0], R157 ;  /* 0x0000c09d02007986 */ /* 0x000fe8000c101908 */
[----:B------:R-:W-:Y:S04]  /*3160*/  STG.E desc[UR8][R2.64+0x100], R97 ;  /* 0x0001006102007986 */ /* 0x000fe8000c101908 */
[----:B------:R-:W-:Y:S04]  /*3170*/  STG.E desc[UR8][R2.64+0x140], R99 ;  /* 0x0001406302007986 */ /* 0x000fe8000c101908 */
[----:B------:R-:W-:Y:S04]  /*3180*/  STG.E desc[UR8][R2.64+0x180], R171 ;  /* 0x000180ab02007986 */ /* 0x000fe8000c101908 */
[----:B------:R1:W-:Y:S04]  /*3190*/  STG.E desc[UR8][R2.64+0x1c0], R75 ;  /* 0x0001c04b02007986 */ /* 0x0003e8000c101908 */
[----:B------:R-:W2:Y:S04]  /*31a0*/  LDG.E R0, desc[UR8][R4.64] ;  /* 0x0000000804007981 */ /* 0x000ea8000c1e1900 */
[----:B------:R-:W1:Y:S04]  /*31b0*/  LDG.E R9, desc[UR8][R4.64+0x80] ;  /* 0x0000800804097981 */ /* 0x000e68000c1e1900 */
[----:B------:R-:W3:Y:S04]  /*31c0*/  LDG.E R7, desc[UR8][R4.64+0x40] ;  /* 0x0000400804077981 */ /* 0x000ee8000c1e1900 */
[----:B------:R-:W4:Y:S04]  /*31d0*/  LDG.E R13, desc[UR8][R4.64+0xc0] ;  /* 0x0000c008040d7981 */ /* 0x000f28000c1e1900 */
[----:B------:R-:W5:Y:S04]  /*31e0*/  LDG.E R15, desc[UR8][R4.64+0x100] ;  /* 0x00010008040f7981 */ /* 0x000f68000c1e1900 */
[----:B------:R-:W5:Y:S04]  /*31f0*/  LDG.E R16, desc[UR8][R4.64+0x140] ;  /* 0x0001400804107981 */ /* 0x000f68000c1e1900 */
[----:B------:R-:W5:Y:S04]  /*3200*/  LDG.E R17, desc[UR8][R4.64+0x180] ;  /* 0x0001800804117981 */ /* 0x000f68000c1e1900 */
[----:B------:R-:W5:Y:S01]  /*3210*/  LDG.E R18, desc[UR8][R4.64+0x1c0] ;  /* 0x0001c00804127981 */ /* 0x000f62000c1e1900 */
[----:B--2---:R-:W-:Y:S01]  /*3220*/  FMUL R0, R0, UR6 ;  /* 0x0000000600007c20 */ /* 0x004fe20008400000 */
[----:B-1----:R-:W-:-:S03]  /*3230*/  FMUL R2, R9, UR6 ;  /* 0x0000000609027c20 */ /* 0x002fc60008400000 */
[----:B------:R-:W-:Y:S01]  /*3240*/  FFMA R57, R57, UR4, R0 ;  /* 0x0000000439397c23 */ /* 0x000fe20008000000 */
[----:B------:R-:W-:Y:S01]  /*3250*/  FFMA R137, R137, UR4, R2 ;  /* 0x0000000489897c23 */ /* 0x000fe20008000002 */
[----:B---3--:R-:W-:Y:S01]  /*3260*/  FMUL R12, R7, UR6 ;  /* 0x00000006070c7c20 */ /* 0x008fe20008400000 */
[----:B----4-:R-:W-:Y:S01]  /*3270*/  FMUL R14, R13, UR6 ;  /* 0x000000060d0e7c20 */ /* 0x010fe20008400000 */
[----:B-----5:R-:W-:Y:S01]  /*3280*/  FMUL R0, R15, UR6 ;  /* 0x000000060f007c20 */ /* 0x020fe20008400000 */
        /* <DEDUP_REMOVED lines=19> */
[----:B------:R-:W3:Y:S04]  /*33c0*/  LDG.E R13, desc[UR8][R2.64+0xc0] ;  /* 0x0000c008020d7981 */ /* 0x000ee8000c1e1900 */
[----:B------:R-:W4:Y:S04]  /*33d0*/  LDG.E R9, desc[UR8][R2.64+0x40] ;  /* 0x0000400802097981 */ /* 0x000f28000c1e1900 */
[----:B------:R-:W5:Y:S04]  /*33e0*/  LDG.E R12, desc[UR8][R2.64+0x80] ;  /* 0x00008008020c7981 */ /* 0x000f68000c1e1900 */
[----:B------:R-:W5:Y:S04]  /*33f0*/  LDG.E R14, desc[UR8][R2.64+0x100] ;  /* 0x00010008020e7981 */ /* 0x000f68000c1e1900 */
[----:B------:R-:W5:Y:S04]  /*3400*/  LDG.E R15, desc[UR8][R2.64+0x140] ;  /* 0x00014008020f7981 */ /* 0x000f68000c1e1900 */
[----:B------:R-:W5:Y:S04]  /*3410*/  LDG.E R16, desc[UR8][R2.64+0x180] ;  /* 0x0001800802107981 */ /* 0x000f68000c1e1900 */
[----:B------:R-:W1:Y:S01]  /*3420*/  LDG.E R17, desc[UR8][R2.64+0x1c0] ;  /* 0x0001c00802117981 */ /* 0x000e62000c1e1900 */
[----:B--2---:R-:W-:Y:S01]  /*3430*/  FMUL R7, R0, UR6 ;  /* 0x0000000600077c20 */ /* 0x004fe20008400000 */
[----:B---3--:R-:W-:-:S04]  /*3440*/  FMUL R0, R13, UR6 ;  /* 0x000000060d007c20 */ /* 0x008fc80008400000 */
[----:B------:R-:W-:Y:S01]  /*3450*/  FFMA R139, R139, UR4, R0 ;  /* 0x000000048b8b7c23 */ /* 0x000fe20008000000 */
[----:B----4-:R-:W-:Y:S01]  /*3460*/  FMUL R9, R9, UR6 ;  /* 0x0000000609097c20 */ /* 0x010fe20008400000 */
[----:B-----5:R-:W-:Y:S01]  /*3470*/  FMUL R12, R12, UR6 ;  /* 0x000000060c0c7c20 */ /* 0x020fe20008400000 */
[----:B------:R-:W-:Y:S01]  /*3480*/  FMUL R14, R14, UR6 ;  /* 0x000000060e0e7c20 */ /* 0x000fe20008400000 */
[----:B------:R-:W-:Y:S01]  /*3490*/  FMUL R0, R15, UR6 ;  /* 0x000000060f007c20 */ /* 0x000fe20008400000 */
[----:B------:R-:W-:Y:S01]  /*34a0*/  FMUL R16, R16, UR6 ;  /* 0x0000000610107c20 */ /* 0x000fe20008400000 */
[----:B-1----:R-:W-:Y:S01]  /*34b0*/  FMUL R4, R17, UR6 ;  /* 0x0000000611047c20 */ /* 0x002fe20008400000 */
        /* <DEDUP_REMOVED lines=9> */
[----:B------:R1:W-:Y:S04]  /*3550*/  STG.E desc[UR8][R2.64+0x40], R9 ;  /* 0x0000400902007986 */ /* 0x0003e8000c101908 */
[----:B------:R-:W-:Y:S04]  /*3560*/  STG.E desc[UR8][R2.64+0x80], R127 ;  /* 0x0000807f02007986 */ /* 0x000fe8000c101908 */
[----:B------:R-:W-:Y:S04]  /*3570*/  STG.E desc[UR8][R2.64+0xc0], R139 ;  /* 0x0000c08b02007986 */ /* 0x000fe8000c101908 */
[----:B------:R-:W-:Y:S04]  /*3580*/  STG.E desc[UR8][R2.64+0x100], R159 ;  /* 0x0001009f02007986 */ /* 0x000fe8000c101908 */
[----:B------:R-:W-:Y:S04]  /*3590*/  STG.E desc[UR8][R2.64+0x140], R163 ;  /* 0x000140a302007986 */ /* 0x000fe8000c101908 */
[----:B------:R-:W-:Y:S04]  /*35a0*/  STG.E desc[UR8][R2.64+0x180], R111 ;  /* 0x0001806f02007986 */ /* 0x000fe8000c101908 */
[----:B------:R2:W-:Y:S04]  /*35b0*/  STG.E desc[UR8][R2.64+0x1c0], R83 ;  /* 0x0001c05302007986 */ /* 0x0005e8000c101908 */
[----:B------:R-:W3:Y:S04]  /*35c0*/  LDG.E R0, desc[UR8][R4.64] ;  /* 0x0000000804007981 */ /* 0x000ee8000c1e1900 */
[----:B------:R-:W4:Y:S04]  /*35d0*/  LDG.E R6, desc[UR8][R4.64+0x40] ;  /* 0x0000400804067981 */ /* 0x000f28000c1e1900 */
[----:B-1----:R-:W5:Y:S04]  /*35e0*/  LDG.E R9, desc[UR8][R4.64+0x80] ;  /* 0x0000800804097981 */ /* 0x002f68000c1e1900 */
[----:B------:R-:W2:Y:S04]  /*35f0*/  LDG.E R12, desc[UR8][R4.64+0xc0] ;  /* 0x0000c008040c7981 */ /* 0x000ea8000c1e1900 */
[----:B------:R-:W2:Y:S04]  /*3600*/  LDG.E R13, desc[UR8][R4.64+0x100] ;  /* 0x00010008040d7981 */ /* 0x000ea8000c1e1900 */
[----:B------:R-:W2:Y:S04]  /*3610*/  LDG.E R14, desc[UR8][R4.64+0x140] ;  /* 0x00014008040e7981 */ /* 0x000ea8000c1e1900 */
[----:B------:R-:W2:Y:S04]  /*3620*/  LDG.E R15, desc[UR8][R4.64+0x180] ;  /* 0x00018008040f7981 */ /* 0x000ea8000c1e1900 */
[----:B------:R-:W2:Y:S01]  /*3630*/  LDG.E R16, desc[UR8][R4.64+0x1c0] ;  /* 0x0001c00804107981 */ /* 0x000ea2000c1e1900 */
[----:B---3--:R-:W-:-:S04]  /*3640*/  FMUL R0, R0, UR6 ;  /* 0x0000000600007c20 */ /* 0x008fc80008400000 */
[----:B------:R-:W-:Y:S01]  /*3650*/  FFMA R119, R119, UR4, R0 ;  /* 0x0000000477777c23 */ /* 0x000fe20008000000 */
[----:B----4-:R-:W-:Y:S01]  /*3660*/  FMUL R7, R6, UR6 ;  /* 0x0000000606077c20 */ /* 0x010fe20008400000 */
[----:B-----5:R-:W-:Y:S01]  /*3670*/  FMUL R9, R9, UR6 ;  /* 0x0000000609097c20 */ /* 0x020fe20008400000 */
[----:B--2---:R-:W-:Y:S01]  /*3680*/  FMUL R12, R12, UR6 ;  /* 0x000000060c0c7c20 */ /* 0x004fe20008400000 */
        /* <DEDUP_REMOVED lines=47> */
[----:B------:R1:W-:Y:S04]  /*3980*/  STG.E desc[UR8][R2.64+0x80], R7 ;  /* 0x0000800702007986 */ /* 0x0003e8000c101908 */
[----:B------:R2:W-:Y:S04]  /*3990*/  STG.E desc[UR8][R2.64+0xc0], R9 ;  /* 0x0000c00902007986 */ /* 0x0005e8000c101908 */
[----:B------:R-:W-:Y:S04]  /*39a0*/  STG.E desc[UR8][R2.64+0x100], R131 ;  /* 0x0001008302007986 */ /* 0x000fe8000c101908 */
[----:B------:R-:W-:Y:S04]  /*39b0*/  STG.E desc[UR8][R2.64+0x140], R145 ;  /* 0x0001409102007986 */ /* 0x000fe8000c101908 */
[----:B------:R-:W-:Y:S04]  /*39c0*/  STG.E desc[UR8][R2.64+0x180], R151 ;  /* 0x0001809702007986 */ /* 0x000fe8000c101908 */
[----:B------:R3:W-:Y:S04]  /*39d0*/  STG.E desc[UR8][R2.64+0x1c0], R91 ;  /* 0x0001c05b02007986 */ /* 0x0007e8000c101908 */
[----:B------:R-:W4:Y:S04]  /*39e0*/  LDG.E R0, desc[UR8][R4.64] ;  /* 0x0000000804007981 */ /* 0x000f28000c1e1900 */
[----:B------:R-:W5:Y:S04]  /*39f0*/  LDG.E R6, desc[UR8][R4.64+0x40] ;  /* 0x0000400804067981 */ /* 0x000f68000c1e1900 */
[----:B-1----:R-:W3:Y:S04]  /*3a00*/  LDG.E R7, desc[UR8][R4.64+0x80] ;  /* 0x0000800804077981 */ /* 0x002ee8000c1e1900 */
[----:B------:R-:W3:Y:S04]  /*3a10*/  LDG.E R8, desc[UR8][R4.64+0xc0] ;  /* 0x0000c00804087981 */ /* 0x000ee8000c1e1900 */
[----:B--2---:R-:W2:Y:S04]  /*3a20*/  LDG.E R9, desc[UR8][R4.64+0x100] ;  /* 0x0001000804097981 */ /* 0x004ea8000c1e1900 */
[----:B------:R-:W2:Y:S04]  /*3a30*/  LDG.E R10, desc[UR8][R4.64+0x140] ;  /* 0x00014008040a7981 */ /* 0x000ea8000c1e1900 */
[----:B------:R-:W2:Y:S04]  /*3a40*/  LDG.E R11, desc[UR8][R4.64+0x180] ;  /* 0x00018008040b7981 */ /* 0x000ea8000c1e1900 */
[----:B------:R-:W2:Y:S01]  /*3a50*/  LDG.E R12, desc[UR8][R4.64+0x1c0] ;  /* 0x0001c008040c7981 */ /* 0x000ea2000c1e1900 */
[----:B----4-:R-:W-:-:S04]  /*3a60*/  FMUL R0, R0, UR6 ;  /* 0x0000000600007c20 */ /* 0x010fc80008400000 */
[----:B------:R-:W-:Y:S01]  /*3a70*/  FFMA R63, R63, UR4, R0 ;  /* 0x000000043f3f7c23 */ /* 0x000fe20008000000 */
[----:B-----5:R-:W-:Y:S01]  /*3a80*/  FMUL R6, R6, UR6 ;  /* 0x0000000606067c20 */ /* 0x020fe20008400000 */
[----:B---3--:R-:W-:Y:S01]  /*3a90*/  FMUL R2, R7, UR6 ;  /* 0x0000000607027c20 */ /* 0x008fe20008400000 */
[----:B------:R-:W-:Y:S01]  /*3aa0*/  FMUL R3, R8, UR6 ;  /* 0x0000000608037c20 */ /* 0x000fe20008400000 */
[----:B--2---:R-:W-:Y:S01]  /*3ab0*/  FMUL R9, R9, UR6 ;  /* 0x0000000609097c20 */ /* 0x004fe20008400000 */
        /* <DEDUP_REMOVED lines=10> */
[----:B------:R-:W-:Y:S04]  /*3b60*/  STG.E desc[UR8][R4.64], R63 ;  /* 0x0000003f04007986 */ /* 0x000fe8000c101908 */
[----:B------:R-:W-:Y:S04]  /*3b70*/  STG.E desc[UR8][R4.64+0x40], R117 ;  /* 0x0000407504007986 */ /* 0x000fe8000c101908 */
[----:B------:R-:W-:Y:S04]  /*3b80*/  STG.E desc[UR8][R4.64+0x80], R123 ;  /* 0x0000807b04007986 */ /* 0x000fe8000c101908 */
[----:B------:R-:W-:Y:S04]  /*3b90*/  STG.E desc[UR8][R4.64+0xc0], R3 ;  /* 0x0000c00304007986 */ /* 0x000fe8000c101908 */
[----:B------:R-:W-:Y:S04]  /*3ba0*/  STG.E desc[UR8][R4.64+0x100], R9 ;  /* 0x0001000904007986 */ /* 0x000fe8000c101908 */
[----:B------:R-:W-:Y:S04]  /*3bb0*/  STG.E desc[UR8][R4.64+0x140], R133 ;  /* 0x0001408504007986 */ /* 0x000fe8000c101908 */
[----:B------:R-:W-:Y:S04]  /*3bc0*/  STG.E desc[UR8][R4.64+0x180], R147 ;  /* 0x0001809304007986 */ /* 0x000fe8000c101908 */
[----:B------:R-:W-:Y:S01]  /*3bd0*/  STG.E desc[UR8][R4.64+0x1c0], R95 ;  /* 0x0001c05f04007986 */ /* 0x000fe2000c101908 */
[----:B------:R-:W-:Y:S05]  /*3be0*/  EXIT ;  /* 0x000000000000794d */ /* 0x000fea0003800000 */
.L_x_3:
[----:B------:R-:W1:Y:S01]  /*3bf0*/  LDCU UR4, c[0x0][0x3c0] ;  /* 0x00007800ff0477ac */ /* 0x000e620008000800 */
[----:B------:R-:W-:-:S04]  /*3c00*/  IMAD.WIDE R12, R21, 0x4, R2 ;  /* 0x00000004150c7825 */ /* 0x000fc800078e0202 */
[----:B-1----:R-:W-:Y:S01]  /*3c10*/  FMUL R61, R61, UR4 ;  /* 0x000000043d3d7c20 */ /* 0x002fe20008400000 */
[----:B------:R-:W-:Y:S01]  /*3c20*/  FMUL R113, R113, UR4 ;  /* 0x0000000471717c20 */ /* 0x000fe20008400000 */
[----:B------:R-:W-:Y:S01]  /*3c30*/  FMUL R125, R125, UR4 ;  /* 0x000000047d7d7c20 */ /* 0x000fe20008400000 */
[----:B------:R-:W-:Y:S01]  /*3c40*/  FMUL R15, R62, UR4 ;  /* 0x000000043e0f7c20 */ /* 0x000fe20008400000 */
[----:B------:R-:W-:Y:S01]  /*3c50*/  FMUL R17, R106, UR4 ;  /* 0x000000046a117c20 */ /* 0x000fe20008400000 */
[----:B------:R-:W-:Y:S01]  /*3c60*/  FMUL R19, R126, UR4 ;  /* 0x000000047e137c20 */ /* 0x000fe20008400000 */
[----:B------:R-:W-:Y:S01]  /*3c70*/  FMUL R149, R149, UR4 ;  /* 0x0000000495957c20 */ /* 0x000fe20008400000 */
[----:B------:R-:W-:Y:S01]  /*3c80*/  FMUL R67, R67, UR4 ;  /* 0x0000000443437c20 */ /* 0x000fe20008400000 */
[----:B------:R-:W-:Y:S01]  /*3c90*/  STG.E desc[UR8][R2.64], R61 ;  /* 0x0000003d02007986 */ /* 0x000fe2000c101908 */
        /* <DEDUP_REMOVED lines=27> */
[----:B------:R1:W-:Y:S01]  /*3e50*/  STG.E desc[UR8][R2.64+0x1c0], R67 ;  /* 0x0001c04302007986 */ /* 0x0003e2000c101908 */
[----:B------:R-:W-:Y:S01]  /*3e60*/  FMUL R105, R105, UR4 ;  /* 0x0000000469697c20 */ /* 0x000fe20008400000 */
[----:B------:R-:W-:Y:S01]  /*3e70*/  FMUL R107, R107, UR4 ;  /* 0x000000046b6b7c20 */ /* 0x000fe20008400000 */
[----:B------:R-:W-:Y:S01]  /*3e80*/  FMUL R79, R79, UR4 ;  /* 0x000000044f4f7c20 */ /* 0x000fe20008400000 */
[----:B------:R2:W-:Y:S01]  /*3e90*/  STG.E desc[UR8][R12.64+0xc0], R5 ;  /* 0x0000c0050c007986 */ /* 0x0005e2000c101908 */
[----:B------:R-:W-:Y:S01]  /*3ea0*/  FMUL R127, R127, UR4 ;  /* 0x000000047f7f7c20 */ /* 0x000fe20008400000 */
[----:B------:R-:W-:Y:S01]  /*3eb0*/  FMUL R139, R139, UR4 ;  /* 0x000000048b8b7c20 */ /* 0x000fe20008400000 */
[----:B------:R-:W-:Y:S01]  /*3ec0*/  FMUL R159, R159, UR4 ;  /* 0x000000049f9f7c20 */ /* 0x000fe20008400000 */
[----:B------:R-:W-:Y:S01]  /*3ed0*/  STG.E desc[UR8][R12.64], R49 ;  /* 0x000000310c007986 */ /* 0x000fe2000c101908 */
[----:B------:R-:W-:Y:S01]  /*3ee0*/  FMUL R163, R163, UR4 ;  /* 0x00000004a3a37c20 */ /* 0x000fe20008400000 */
[----:B------:R-:W-:Y:S01]  /*3ef0*/  FMUL R111, R111, UR4 ;  /* 0x000000046f6f7c20 */ /* 0x000fe20008400000 */
[----:B------:R-:W-:Y:S01]  /*3f00*/  FMUL R83, R83, UR4 ;  /* 0x0000000453537c20 */ /* 0x000fe20008400000 */
[----:B-1----:R-:W-:Y:S01]  /*3f10*/  IMAD.WIDE R2, R11, 0x40, R12 ;  /* 0x000000400b027825 */ /* 0x002fe200078e020c */
[----:B------:R-:W-:Y:S03]  /*3f20*/  STG.E desc[UR8][R12.64+0x40], R51 ;  /* 0x000040330c007986 */ /* 0x000fe6000c101908 */
[----:B------:R-:W-:Y:S01]  /*3f30*/  FMUL R119, R119, UR4 ;  /* 0x0000000477777c20 */ /* 0x000fe20008400000 */
[----:B------:R-:W-:Y:S01]  /*3f40*/  FMUL R129, R129, UR4 ;  /* 0x0000000481817c20 */ /* 0x000fe20008400000 */
[----:B------:R-:W-:Y:S01]  /*3f50*/  FMUL R135, R135, UR4 ;  /* 0x0000000487877c20 */ /* 0x000fe20008400000 */
[----:B------:R-:W-:Y:S01]  /*3f60*/  STG.E desc[UR8][R12.64+0x80], R143 ;  /* 0x0000808f0c007986 */ /* 0x000fe2000c101908 */
[----:B--2---:R-:W-:-:S04]  /*3f70*/  IMAD.WIDE R4, R11, 0x40, R2 ;  /* 0x000000400b047825 */ /* 0x004fc800078e0202 */
        /* <DEDUP_REMOVED lines=15> */
[----:B-1----:R-:W-:Y:S01]  /*4070*/  FMUL R9, R108, UR4 ;  /* 0x000000046c097c20 */ /* 0x002fe20008400000 */
[----:B------:R-:W-:Y:S01]  /*4080*/  FMUL R123, R123, UR4 ;  /* 0x000000047b7b7c20 */ /* 0x000fe20008400000 */
[----:B------:R-:W-:Y:S01]  /*4090*/  FMUL R133, R133, UR4 ;  /* 0x0000000485857c20 */ /* 0x000fe20008400000 */
[----:B------:R-:W-:Y:S01]  /*40a0*/  STG.E desc[UR8][R2.64], R53 ;  /* 0x0000003502007986 */ /* 0x000fe2000c101908 */
[----:B--2---:R-:W-:Y:S01]  /*40b0*/  FMUL R7, R6, UR4 ;  /* 0x0000000406077c20 */ /* 0x004fe20008400000 */
[----:B------:R-:W-:Y:S01]  /*40c0*/  FMUL R147, R147, UR4 ;  /* 0x0000000493937c20 */ /* 0x000fe20008400000 */
[----:B------:R-:W-:Y:S01]  /*40d0*/  FMUL R95, R95, UR4 ;  /* 0x000000045f5f7c20 */ /* 0x000fe20008400000 */
[----:B------:R-:W-:Y:S04]  /*40e0*/  STG.E desc[UR8][R2.64+0x40], R55 ;  /* 0x0000403702007986 */ /* 0x000fe8000c101908 */
[----:B------:R-:W-:Y:S04]  /*40f0*/  STG.E desc[UR8][R2.64+0x80], R141 ;  /* 0x0000808d02007986 */ /* 0x000fe8000c101908 */
[----:B------:R-:W-:Y:S04]  /*4100*/  STG.E desc[UR8][R2.64+0xc0], R157 ;  /* 0x0000c09d02007986 */ /* 0x000fe8000c101908 */
[----:B------:R-:W-:Y:S04]  /*4110*/  STG.E desc[UR8][R2.64+0x100], R97 ;  /* 0x0001006102007986 */ /* 0x000fe8000c101908 */
[----:B------:R-:W-:Y:S04]  /*4120*/  STG.E desc[UR8][R2.64+0x140], R99 ;  /* 0x0001406302007986 */ /* 0x000fe8000c101908 */
[----:B------:R-:W-:Y:S04]  /*4130*/  STG.E desc[UR8][R2.64+0x180], R171 ;  /* 0x000180ab02007986 */ /* 0x000fe8000c101908 */
[----:B------:R1:W-:Y:S04]  /*4140*/  STG.E desc[UR8][R2.64+0x1c0], R75 ;  /* 0x0001c04b02007986 */ /* 0x0003e8000c101908 */
[----:B------:R-:W-:Y:S04]  /*4150*/  STG.E desc[UR8][R4.64], R57 ;  /* 0x0000003904007986 */ /* 0x000fe8000c101908 */
[----:B------:R-:W-:Y:S01]  /*4160*/  STG.E desc[UR8][R4.64+0x40], R59 ;  /* 0x0000403b04007986 */ /* 0x000fe2000c101908 */
[----:B-1----:R-:W-:-:S03]  /*4170*/  IMAD.WIDE R2, R11, 0x40, R4 ;  /* 0x000000400b027825 */ /* 0x002fc600078e0204 */
[----:B------:R-:W-:Y:S04]  /*4180*/  STG.E desc[UR8][R4.64+0x80], R137 ;  /* 0x0000808904007986 */ /* 0x000fe8000c101908 */
[----:B------:R-:W-:Y:S04]  /*4190*/  STG.E desc[UR8][R4.64+0xc0], R155 ;  /* 0x0000c09b04007986 */ /* 0x000fe8000c101908 */
[----:B------:R-:W-:Y:S04]  /*41a0*/  STG.E desc[UR8][R4.64+0x100], R165 ;  /* 0x000100a504007986 */ /* 0x000fe8000c101908 */
[----:B------:R-:W-:Y:S04]  /*41b0*/  STG.E desc[UR8][R4.64+0x140], R105 ;  /* 0x0001406904007986 */ /* 0x000fe8000c101908 */
[----:B------:R-:W-:Y:S04]  /*41c0*/  STG.E desc[UR8][R4.64+0x180], R107 ;  /* 0x0001806b04007986 */ /* 0x000fe8000c101908 */
[----:B------:R1:W-:Y:S04]  /*41d0*/  STG.E desc[UR8][R4.64+0x1c0], R79 ;  /* 0x0001c04f04007986 */ /* 0x0003e8000c101908 */
[----:B------:R2:W-:Y:S04]  /*41e0*/  STG.E desc[UR8][R2.64], R7 ;  /* 0x0000000702007986 */ /* 0x0005e8000c101908 */
[----:B------:R3:W-:Y:S01]  /*41f0*/  STG.E desc[UR8][R2.64+0x40], R9 ;  /* 0x0000400902007986 */ /* 0x0007e2000c101908 */
[----:B-1----:R-:W-:-:S03]  /*4200*/  IMAD.WIDE R4, R11, 0x40, R2 ;  /* 0x000000400b047825 */ /* 0x002fc600078e0202 */
[----:B------:R-:W-:Y:S01]  /*4210*/  STG.E desc[UR8][R2.64+0x80], R127 ;  /* 0x0000807f02007986 */ /* 0x000fe2000c101908 */
[----:B--2---:R-:W-:-:S03]  /*4220*/  FMUL R7, R8, UR4 ;  /* 0x0000000408077c20 */ /* 0x004fc60008400000 */
[----:B------:R-:W-:Y:S01]  /*4230*/  STG.E desc[UR8][R2.64+0xc0], R139 ;  /* 0x0000c08b02007986 */ /* 0x000fe2000c101908 */
[----:B---3--:R-:W-:-:S03]  /*4240*/  FMUL R9, R110, UR4 ;  /* 0x000000046e097c20 */ /* 0x008fc60008400000 */
        /* <DEDUP_REMOVED lines=35> */
.L_x_4:
        /* <DEDUP_REMOVED lines=16> */
.L_x_9:


//--------------------- .text._Z11gemm_deviceIN4cute5tupleIJiiiEEENS1_IJNS0_1CILi128EEES4_NS3_ILi8EEEEEEfNS1_IJNS3_ILi1EEEiEEENS0_6LayoutINS1_IJS4_S5_EEENS1_IJS7_S4_EEEEENS9_INS1_IJNS3_ILi32EEES5_EEENS1_IJS7_SD_EEEEEfS8_SC_SG_fS8_NS9_INS1_IJS4_S4_EEESB_EENS9_INS1_IJNS3_ILi16EEESJ_EEENS1_IJS7_SJ_EEEEEffEvT_T0_PKT1_T2_T3_T4_PKT5_T6_T7_T8_PT9_T10_T11_T12_T13_T14_ --------------------------
	.section	.text._Z11gemm_deviceIN4cute5tupleIJiiiEEENS1_IJNS0_1CILi128EEES4_NS3_ILi8EEEEEEfNS1_IJNS3_ILi1EEEiEEENS0_6LayoutINS1_IJS4_S5_EEENS1_IJS7_S4_EEEEENS9_INS1_IJNS3_ILi32EEES5_EEENS1_IJS7_SD_EEEEEfS8_SC_SG_fS8_NS9_INS1_IJS4_S4_EEESB_EENS9_INS1_IJNS3_ILi16EEESJ_EEENS1_IJS7_SJ_EEEEEffEvT_T0_PKT1_T2_T3_T4_PKT5_T6_T7_T8_PT9_T10_T11_T12_T13_T14_,"ax",@progbits
	.align	128
.text._Z11gemm_deviceIN4cute5tupleIJiiiEEENS1_IJNS0_1CILi128EEES4_NS3_ILi8EEEEEEfNS1_IJNS3_ILi1EEEiEEENS0_6LayoutINS1_IJS4_S5_EEENS1_IJS7_S4_EEEEENS9_INS1_IJNS3_ILi32EEES5_EEENS1_IJS7_SD_EEEEEfS8_SC_SG_fS8_NS9_INS1_IJS4_S4_EEESB_EENS9_INS1_IJNS3_ILi16EEESJ_EEENS1_IJS7_SJ_EEEEEffEvT_T0_PKT1_T2_T3_T4_PKT5_T6_T7_T8_PT9_T10_T11_T12_T13_T14_:
        .type           _Z11gemm_deviceIN4cute5tupleIJiiiEEENS1_IJNS0_1CILi128EEES4_NS3_ILi8EEEEEEfNS1_IJNS3_ILi1EEEiEEENS0_6LayoutINS1_IJS4_S5_EEENS1_IJS7_S4_EEEEENS9_INS1_IJNS3_ILi32EEES5_EEENS1_IJS7_SD_EEEEEfS8_SC_SG_fS8_NS9_INS1_IJS4_S4_EEESB_EENS9_INS1_IJNS3_ILi16EEESJ_EEENS1_IJS7_SJ_EEEEEffEvT_T0_PKT1_T2_T3_T4_PKT5_T6_T7_T8_PT9_T10_T11_T12_T13_T14_,@function
        .size           _Z11gemm_deviceIN4cute5tupleIJiiiEEENS1_IJNS0_1CILi128EEES4_NS3_ILi8EEEEEEfNS1_IJNS3_ILi1EEEiEEENS0_6LayoutINS1_IJS4_S5_EEENS1_IJS7_S4_EEEEENS9_INS1_IJNS3_ILi32EEES5_EEENS1_IJS7_SD_EEEEEfS8_SC_SG_fS8_NS9_INS1_IJS4_S4_EEESB_EENS9_INS1_IJNS3_ILi16EEESJ_EEENS1_IJS7_SJ_EEEEEffEvT_T0_PKT1_T2_T3_T4_PKT5_T6_T7_T8_PT9_T10_T11_T12_T13_T14_,(.L_x_10 - _Z11gemm_deviceIN4cute5tupleIJiiiEEENS1_IJNS0_1CILi128EEES4_NS3_ILi8EEEEEEfNS1_IJNS3_ILi1EEEiEEENS0_6LayoutINS1_IJS4_S5_EEENS1_IJS7_S4_EEEEENS9_INS1_IJNS3_ILi32EEES5_EEENS1_IJS7_SD_EEEEEfS8_SC_SG_fS8_NS9_INS1_IJS4_S4_EEESB_EENS9_INS1_IJNS3_ILi16EEESJ_EEENS1_IJS7_SJ_EEEEEffEvT_T0_PKT1_T2_T3_T4_PKT5_T6_T7_T8_PT9_T10_T11_T12_T13_T14_)
        .other          _Z11gemm_deviceIN4cute5tupleIJiiiEEENS1_IJNS0_1CILi128EEES4_NS3_ILi8EEEEEEfNS1_IJNS3_ILi1EEEiEEENS0_6LayoutINS1_IJS4_S5_EEENS1_IJS7_S4_EEEEENS9_INS1_IJNS3_ILi32EEES5_EEENS1_IJS7_SD_EEEEEfS8_SC_SG_fS8_NS9_INS1_IJS4_S4_EEESB_EENS9_INS1_IJNS3_ILi16EEESJ_EEENS1_IJS7_SJ_EEEEEffEvT_T0_PKT1_T2_T3_T4_PKT5_T6_T7_T8_PT9_T10_T11_T12_T13_T14_,@"STO_CUDA_ENTRY STV_DEFAULT"
_Z11gemm_deviceIN4cute5tupleIJiiiEEENS1_IJNS0_1CILi128EEES4_NS3_ILi8EEEEEEfNS1_IJNS3_ILi1EEEiEEENS0_6LayoutINS1_IJS4_S5_EEENS1_IJS7_S4_EEEEENS9_INS1_IJNS3_ILi32EEES5_EEENS1_IJS7_SD_EEEEEfS8_SC_SG_fS8_NS9_INS1_IJS4_S4_EEESB_EENS9_INS1_IJNS3_ILi16EEESJ_EEENS1_IJS7_SJ_EEEEEffEvT_T0_PKT1_T2_T3_T4_PKT5_T6_T7_T8_PT9_T10_T11_T12_T13_T14_:
[----:B------:R-:W-:Y:S01]  /*0000*/  LDC R1, c[0x0][0x37c] ;  /* 0x0000df00ff017b82 */ /* 0x000fe20000000800 */
[----:B------:R-:W1:Y:S01]  /*0010*/  LDCU UR4, c[0x0][0x388] ;  /* 0x00007100ff0477ac */ /* 0x000e620008000800 */
[----:B------:R-:W2:Y:S06]  /*0020*/  S2R R0, SR_TID.X ;  /* 0x0000000000007919 */ /* 0x000eac0000002100 */
[----:B------:R-:W3:Y:S01]  /*0030*/  LDC R5, c[0x0][0x3b8] ;  /* 0x0000ee00ff057b82 */ /* 0x000ee20000000800 */
[----:B------:R-:W-:Y:S01]  /*0040*/  HFMA2 R94, -RZ, RZ, 0, 0 ;  /* 0x00000000ff5e7431 */ /* 0x000fe200000001ff */
[----:B------:R-:W-:Y:S01]  /*0050*/  CS2R R18, SRZ ;  /* 0x0000000000127805 */ /* 0x000fe2000001ff00 */
[----:B------:R-:W4:Y:S01]  /*0060*/  S2R R2, SR_CTAID.X ;  /* 0x0000000000027919 */ /* 0x000f220000002500 */
        /* <DEDUP_REMOVED lines=12> */
[----:B-1----:R-:W-:Y:S01]  /*0130*/  UISETP.GE.AND UP0, UPT, UR4, 0x1, UPT ;  /* 0x000000010400788c */ /* 0x002fe2000bf06270 */
[----:B------:R-:W-:Y:S01]  /*0140*/  HFMA2 R90, -RZ, RZ, 0, 0 ;  /* 0x00000000ff5a7431 */ /* 0x000fe200000001ff */
[----:B------:R-:W-:Y:S01]  /*0150*/  CS2R R14, SRZ ;  /* 0x00000000000e7805 */ /* 0x000fe2000001ff00 */
[----:B------:R-:W-:Y:S01]  /*0160*/  HFMA2 R48, -RZ, RZ, 0, 0 ;  /* 0x00000000ff307431 */ /* 0x000fe200000001ff */
[----:B------:R-:W-:Y:S01]  /*0170*/  CS2R R16, SRZ ;  /* 0x0000000000107805 */ /* 0x000fe2000001ff00 */
        /* <DEDUP_REMOVED lines=25> */
[----:B------:R-:W-:-:S02]  /*0310*/  MOV R30, RZ ;  /* 0x000000ff001e7202 */ /* 0x000fc40000000f00 */
[----:B------:R-:W-:Y:S02]  /*0320*/  CS2R R70, SRZ ;  /* 0x0000000000467805 */ /* 0x000fe4000001ff00 */
[----:B------:R-:W-:Y:S01]  /*0330*/  MOV R108, RZ ;  /* 0x000000ff006c7202 */ /* 0x000fe20000000f00 */
[----:B------:R-:W1:Y:S01]  /*0340*/  LDCU.64 UR10, c[0x0][0x358] ;  /* 0x00006b00ff0a77ac */ /* 0x000e620008000a00 */
        /* <DEDUP_REMOVED lines=8> */
[----:B--234-:R-:W-:Y:S06]  /*03d0*/  BRA.U !UP0, `(.L_x_5) ;  /* 0x0000002d08107547 */ /* 0x01cfec000b800000 */
[----:B------:R-:W-:Y:S01]  /*03e0*/  UIADD3 UR4, UPT, UPT, UR4, 0x7, URZ ;  /* 0x0000000704047890 */ /* 0x000fe2000fffe0ff */
[----:B------:R-:W-:Y:S01]  /*03f0*/  MOV R94, RZ ;  /* 0x000000ff005e7202 */ /* 0x000fe20000000f00 */
[----:B------:R-:W2:Y:S02]  /*0400*/  LDCU UR12, c[0x0][0x398] ;  /* 0x00007300ff0c77ac */ /* 0x000ea40008000800 */
[----:B------:R-:W-:Y:S01]  /*0410*/  USHF.R.U32.HI UR4, URZ, 0x3, UR4 ;  /* 0x00000003ff047899 */ /* 0x000fe20008011604 */
[----:B------:R-:W3:Y:S03]  /*0420*/  LDCU UR13, c[0x0][0x3a8] ;  /* 0x00007500ff0d77ac */ /* 0x000ee60008000800 */
[----:B------:R-:W-:Y:S01]  /*0430*/  UIADD3 UR6, UPT, UPT, -UR4, URZ, URZ ;  /* 0x000000ff04067290 */ /* 0x000fe2000fffe1ff */
[----:B------:R-:W4:Y:S01]  /*0440*/  LDCU.64 UR16, c[0x0][0x3a0] ;  /* 0x00007400ff1077ac */ /* 0x000f220008000a00 */
[----:B------:R-:W1:Y:S01]  /*0450*/  LDCU.64 UR14, c[0x0][0x390] ;  /* 0x00007200ff0e77ac */ /* 0x000e620008000a00 */
[----:B------:R-:W-:Y:S01]  /*0460*/  UMOV UR4, URZ ;  /* 0x000000ff00047c82 */ /* 0x000fe20008000000 */
[----:B------:R-:W-:-:S08]  /*0470*/  UMOV UR5, URZ ;  /* 0x000000ff00057c82 */ /* 0x000fd00008000000 */
.L_x_6:
[----:B------:R-:W5:Y:S01]  /*0480*/  S2R R64, SR_TID.X ;  /* 0x0000000000407919 */ /* 0x000f620000002100 */
[----:B------:R-:W-:Y:S02]  /*0490*/  USHF.R.S32.HI UR7, URZ, 0x1f, UR4 ;  /* 0x0000001fff077899 */ /* 0x000fe40008011404 */
[----:B------:R-:W-:Y:S01]  /*04a0*/  USHF.R.S32.HI UR8, URZ, 0x1f, UR5 ;  /* 0x0000001fff087899 */ /* 0x000fe20008011405 */
[----:B------:R-:W2:Y:S01]  /*04b0*/  S2R R12, SR_CTAID.X ;  /* 0x00000000000c7919 */ /* 0x000ea20000002500 */
[----:B------:R-:W4:Y:S01]  /*04c0*/  S2R R13, SR_CTAID.Y ;  /* 0x00000000000d7919 */ /* 0x000f220000002600 */
[----:B-----5:R-:W-:Y:S02]  /*04d0*/  SHF.R.U32.HI R3, RZ, 0x5, R64 ;  /* 0x00000005ff037819 */ /* 0x020fe40000011640 */
[----:B------:R-:W-:Y:S02]  /*04e0*/  LOP3.LUT R4, R64, 0x1f, RZ, 0xc0, !PT ;  /* 0x0000001f40047812 */ /* 0x000fe400078ec0ff */
[----:B--2---:R-:W-:-:S03]  /*04f0*/  SHF.L.U32 R12, R12, 0x7, RZ ;  /* 0x000000070c0c7819 */ /* 0x004fc600000006ff */
[C-C-:B------:R-:W-:Y:S02]  /*0500*/  IMAD R11, R3.reuse, UR12, R4.reuse ;  /* 0x0000000c030b7c24 */ /* 0x140fe4000f8e0204 */
[----:B---3--:R-:W-:Y:S01]  /*0510*/  IMAD R3, R3, UR13, R4 ;  /* 0x0000000d03037c24 */ /* 0x008fe2000f8e0204 */
[----:B----4-:R-:W-:Y:S02]  /*0520*/  SHF.L.U32 R4, R13, 0x7, RZ ;  /* 0x000000070d047819 */ /* 0x010fe400000006ff */
[----:B------:R-:W-:Y:S02]  /*0530*/  IADD3 R11, P2, P3, R11, UR4, R12 ;  /* 0x000000040b0b7c10 */ /* 0x000fe4000fb5e00c */
[----:B------:R-:W-:Y:S02]  /*0540*/  IADD3 R3, P0, P1, R3, UR5, R4 ;  /* 0x0000000503037c10 */ /* 0x000fe4000f91e004 */
[----:B------:R-:W-:Y:S02]  /*0550*/  IADD3.X R56, PT, PT, RZ, UR7, RZ, P2, P3 ;  /* 0x00000007ff387c10 */ /* 0x000fe400097e64ff */
[----:B-1----:R-:W-:-:S02]  /*0560*/  LEA R12, P2, R11, UR14, 0x2 ;  /* 0x0000000e0b0c7c11 */ /* 0x002fc4000f8410ff */
[----:B------:R-:W-:Y:S02]  /*0570*/  IADD3.X R4, PT, PT, RZ, UR8, RZ, P0, P1 ;  /* 0x00000008ff047c10 */ /* 0x000fe400087e24ff */
[----:B------:R-:W-:Y:S02]  /*0580*/  LEA R44, P0, R3, UR16, 0x2 ;  /* 0x00000010032c7c11 */ /* 0x000fe4000f8010ff */
[----:B------:R-:W-:Y:S02]  /*0590*/  LEA.HI.X R13, R11, UR15, R56, 0x2, P2 ;  /* 0x0000000f0b0d7c11 */ /* 0x000fe400090f1438 */
[----:B------:R-:W-:-:S03]  /*05a0*/  LEA.HI.X R45, R3, UR17, R4, 0x2, P0 ;  /* 0x00000011032d7c11 */ /* 0x000fc600080f1404 */
[----:B------:R-:W2:Y:S04]  /*05b0*/  LDG.E R3, desc[UR10][R12.64] ;  /* 0x0000000a0c037981 */ /* 0x000ea8000c1e1900 */
[----:B------:R-:W3:Y:S04]  /*05c0*/  LDG.E R21, desc[UR10][R12.64+0x80] ;  /* 0x0000800a0c157981 */ /* 0x000ee8000c1e1900 */
[----:B------:R-:W4:Y:S04]  /*05d0*/  LDG.E R25, desc[UR10][R12.64+0x100] ;  /* 0x0001000a0c197981 */ /* 0x000f28000c1e1900 */
[----:B------:R1:W5:Y:S04]  /*05e0*/  LDG.E R27, desc[UR10][R12.64+0x180] ;  /* 0x0001800a0c1b7981 */ /* 0x000368000c1e1900 */
[----:B------:R-:W5:Y:S04]  /*05f0*/  LDG.E R29, desc[UR10][R44.64] ;  /* 0x0000000a2c1d7981 */ /* 0x000f68000c1e1900 */
[----:B------:R-:W5:Y:S04]  /*0600*/  LDG.E R31, desc[UR10][R44.64+0x80] ;  /* 0x0000800a2c1f7981 */ /* 0x000f68000c1e1900 */
[----:B------:R-:W5:Y:S04]  /*0610*/  LDG.E R35, desc[UR10][R44.64+0x100] ;  /* 0x0001000a2c237981 */ /* 0x000f68000c1e1900 */
[----:B------:R-:W5:Y:S01]  /*0620*/  LDG.E R37, desc[UR10][R44.64+0x180] ;  /* 0x0001800a2c257981 */ /* 0x000f62000c1e1900 */
[----:B------:R-:W1:Y:S01]  /*0630*/  S2UR UR8, SR_CgaCtaId ;  /* 0x00000000000879c3 */ /* 0x000e620000008800 */
[----:B------:R-:W-:Y:S01]  /*0640*/  SHF.L.U32 R4, R64, 0x2, RZ ;  /* 0x0000000240047819 */ /* 0x000fe200000006ff */
[----:B------:R-:W-:Y:S01]  /*0650*/  UMOV UR7, 0x400 ;  /* 0x0000040000077882 */ /* 0x000fe20000000000 */
[----:B------:R-:W-:-:S02]  /*0660*/  UIADD3 UR6, UPT, UPT, UR6, 0x1, URZ ;  /* 0x0000000106067890 */ /* 0x000fc4000fffe0ff */
[C---:B------:R-:W-:Y:S01]  /*0670*/  LOP3.LUT R11, R4.reuse, 0x380, RZ, 0xc0, !PT ;  /* 0x00000380040b7812 */ /* 0x040fe200078ec0ff */
[----:B------:R-:W-:Y:S01]  /*0680*/  ULEA UR5, UR13, UR5, 0x3 ;  /* 0x000000050d057291 */ /* 0x000fe2000f8e18ff */
[----:B------:R-:W-:Y:S01]  /*0690*/  LOP3.LUT R4, R4, 0x3c, RZ, 0xc0, !PT ;  /* 0x0000003c04047812 */ /* 0x000fe200078ec0ff */
[----:B------:R-:W-:Y:S01]  /*06a0*/  UISETP.NE.AND UP0, UPT, UR6, URZ, UPT ;  /* 0x000000ff0600728c */ /* 0x000fe2000bf05270 */
[----:B------:R-:W-:Y:S01]  /*06b0*/  LOP3.LUT R11, R11, 0x1f, R64, 0xf8, !PT ;  /* 0x0000001f0b0b7812 */ /* 0x000fe200078ef840 */
[----:B------:R-:W-:Y:S02]  /*06c0*/  ULEA UR4, UR12, UR4, 0x3 ;  /* 0x000000040c047291 */ /* 0x000fe4000f8e18ff */
[----:B-1----:R-:W-:Y:S02]  /*06d0*/  ULEA UR9, UR8, UR7, 0x18 ;  /* 0x0000000708097291 */ /* 0x002fe4000f8ec0ff */
[----:B------:R-:W-:-:S04]  /*06e0*/  UIADD3 UR7, UPT, UPT, UR7, 0x1000, URZ ;  /* 0x0000100007077890 */ /* 0x000fc8000fffe0ff */
[----:B------:R-:W-:Y:S01]  /*06f0*/  ULEA UR7, UR8, UR7, 0x18 ;  /* 0x0000000708077291 */ /* 0x000fe2000f8ec0ff */
[----:B------:R-:W-:-:S05]  /*0700*/  LEA R12, R11, UR9, 0x2 ;  /* 0x000000090b0c7c11 */ /* 0x000fca000f8e10ff */
[----:B------:R-:W-:Y:S02]  /*0710*/  LEA R56, R11, UR7, 0x2 ;  /* 0x000000070b387c11 */ /* 0x000fe4000f8e10ff */
[----:B------:R-:W-:Y:S01]  /*0720*/  SHF.R.U32.HI R11, RZ, 0x2, R64 ;  /* 0x00000002ff0b7819 */ /* 0x000fe20000011640 */
[----:B--2---:R1:W-:Y:S04]  /*0730*/  STS [R12], R3 ;  /* 0x000000030c007388 */ /* 0x0043e80000000800 */
[----:B---3--:R-:W-:Y:S04]  /*0740*/  STS [R12+0x80], R21 ;  /* 0x000080150c007388 */ /* 0x008fe80000000800 */
[----:B----4-:R-:W-:Y:S01]  /*0750*/  STS [R12+0x100], R25 ;  /* 0x000100190c007388 */ /* 0x010fe20000000800 */
[----:B-1----:R-:W-:-:S03]  /*0760*/  LOP3.LUT R3, R11, 0x3c, RZ, 0xc0, !PT ;  /* 0x0000003c0b037812 */ /* 0x002fc600078ec0ff */
[----:B-----5:R-:W-:Y:S04]  /*0770*/  STS [R12+0x180], R27 ;  /* 0x0001801b0c007388 */ /* 0x020fe80000000800 */
[----:B------:R-:W-:Y:S04]  /*0780*/  STS [R56], R29 ;  /* 0x0000001d38007388 */ /* 0x000fe80000000800 */
[----:B------:R-:W-:Y:S04]  /*0790*/  STS [R56+0x80], R31 ;  /* 0x0000801f38007388 */ /* 0x000fe80000000800 */
[----:B------:R-:W-:Y:S04]  /*07a0*/  STS [R56+0x100], R35 ;  /* 0x0001002338007388 */ /* 0x000fe80000000800 */
[----:B------:R-:W-:Y:S04]  /*07b0*/  STS [R56+0x180], R37 ;  /* 0x0001802538007388 */ /* 0x000fe80000000800 */
[----:B------:R-:W0:Y:S04]  /*07c0*/  LDGDEPBAR ;  /* 0x00000000000079af */ /* 0x000e280000000000 */
[----:B------:R-:W0:Y:S01]  /*07d0*/  LDGDEPBAR ;  /* 0x00000000000079af */ /* 0x000e220000000000 */
[----:B------:R-:W-:-:S04]  /*07e0*/  DEPBAR.LE SB0, 0x0 ;  /* 0x000080000000791a */ /* 0x000fc80000000000 */
[----:B------:R-:W-:Y:S06]  /*07f0*/  BAR.SYNC.DEFER_BLOCKING 0x0 ;  /* 0x0000000000007b1d */ /* 0x000fec0000010000 */
[----:B------:R-:W-:Y:S04]  /*0800*/  LDS R11, [R4+UR9] ;  /* 0x00000009040b7984 */ /* 0x000fe80008000800 */
[----:B------:R-:W1:Y:S04]  /*0810*/  LDS R33, [R3+UR7] ;  /* 0x0000000703217984 */ /* 0x000e680008000800 */
[----:B------:R-:W2:Y:S04]  /*0820*/  LDS R125, [R3+UR7+0x1c0] ;  /* 0x0001c007037d7984 */ /* 0x000ea80008000800 */
[----:B------:R-:W3:Y:S04]  /*0830*/  LDS R35, [R3+UR7+0x40] ;  /* 0x0000400703237984 */ /* 0x000ee80008000800 */
[----:B------:R-:W4:Y:S04]  /*0840*/  LDS R37, [R3+UR7+0x80] ;  /* 0x0000800703257984 */ /* 0x000f280008000800 */
[----:B------:R-:W5:Y:S04]  /*0850*/  LDS R39, [R3+UR7+0xc0] ;  /* 0x0000c00703277984 */ /* 0x000f680008000800 */
[----:B------:R-:W5:Y:S04]  /*0860*/  LDS R43, [R3+UR7+0x100] ;  /* 0x00010007032b7984 */ /* 0x000f680008000800 */
[----:B------:R-:W5:Y:S04]  /*0870*/  LDS R47, [R3+UR7+0x140] ;  /* 0x00014007032f7984 */ /* 0x000f680008000800 */
[----:B------:R-:W5:Y:S04]  /*0880*/  LDS R64, [R3+UR7+0x180] ;  /* 0x0001800703407984 */ /* 0x000f680008000800 */
[----:B------:R-:W5:Y:S04]  /*0890*/  LDS R21, [R4+UR9+0x40] ;  /* 0x0000400904157984 */ /* 0x000f680008000800 */
[----:B------:R-:W5:Y:S04]  /*08a0*/  LDS R72, [R4+UR9+0x80] ;  /* 0x0000800904487984 */ /* 0x000f680008000800 */
[----:B------:R-:W5:Y:S01]  /*08b0*/  LDS R27, [R4+UR9+0xc0] ;  /* 0x0000c009041b7984 */ /* 0x000f620008000800 */
[----:B-1----:R-:W-:-:S03]  /*08c0*/  FFMA R25, R11, R33, R114 ;  /* 0x000000210b197223 */ /* 0x002fc60000000072 */
[----:B------:R-:W1:Y:S01]  /*08d0*/  LDS R55, [R4+UR9+0x100] ;  /* 0x0001000904377984 */ /* 0x000e620008000800 */
[C---:B--2---:R-:W-:Y:S01]  /*08e0*/  FFMA R44, R11.reuse, R125, R92 ;  /* 0x0000007d0b2c7223 */ /* 0x044fe2000000005c */
[C---:B---3--:R-:W-:Y:S02]  /*08f0*/  FFMA R124, R11.reuse, R35, R124 ;  /* 0x000000230b7c7223 */ /* 0x048fe4000000007c */
[----:B------:R-:W2:Y:S01]  /*0900*/  LDS R53, [R4+UR9+0x140] ;  /* 0x0001400904357984 */ /* 0x000ea20008000800 */
[----:B----4-:R-:W-:-:S03]  /*0910*/  FFMA R122, R11, R37, R122 ;  /* 0x000000250b7a7223 */ /* 0x010fc6000000007a */
[----:B------:R-:W3:Y:S01]  /*0920*/  LDS R49, [R4+UR9+0x180] ;  /* 0x0001800904317984 */ /* 0x000ee20008000800 */
[----:B-----5:R-:W-:-:S03]  /*0930*/  FFMA R118, R11, R39, R118 ;  /* 0x000000270b767223 */ /* 0x020fc60000000076 */
[----:B------:R-:W-:Y:S01]  /*0940*/  LDS R123, [R3+UR7+0x3c0] ;  /* 0x0003c007037b7984 */ /* 0x000fe20008000800 */
[----:B------:R-:W-:-:S03]  /*0950*/  FFMA R116, R11, R43, R116 ;  /* 0x0000002b0b747223 */ /* 0x000fc60000000074 */
[----:B------:R-:W-:Y:S01]  /*0960*/  LDS R45, [R3+UR7+0x240] ;  /* 0x00024007032d7984 */ /* 0x000fe20008000800 */
[----:B------:R-:W-:-:S03]  /*0970*/  FFMA R114, R11, R47, R90 ;  /* 0x0000002f0b727223 */ /* 0x000fc6000000005a */
[----:B------:R-:W-:Y:S01]  /*0980*/  LDS R31, [R3+UR7+0x280] ;  /* 0x00028007031f7984 */ /* 0x000fe20008000800 */
[----:B------:R-:W-:-:S03]  /*0990*/  FFMA R56, R11, R64, R41 ;  /* 0x000000400b387223 */ /* 0x000fc60000000029 */
[----:B------:R-:W-:Y:S01]  /*09a0*/  LDS R59, [R3+UR7+0x2c0] ;  /* 0x0002c007033b7984 */ /* 0x000fe20008000800 */
[C---:B------:R-:W-:Y:S01]  /*09b0*/  FFMA R13, R21.reuse, R33, R100 ;  /* 0x00000021150d7223 */ /* 0x040fe20000000064 */
[C---:B------:R-:W-:Y:S01]  /*09c0*/  FFMA R112, R21.reuse, R35, R112 ;  /* 0x0000002315707223 */ /* 0x040fe20000000070 */
[C---:B------:R-:W-:Y:S01]  /*09d0*/  FFMA R110, R21.reuse, R37, R110 ;  /* 0x00000025156e7223 */ /* 0x040fe2000000006e */
[C---:B------:R-:W-:Y:S01]  /*09e0*/  FFMA R108, R21.reuse, R39, R108 ;  /* 0x00000027156c7223 */ /* 0x040fe2000000006c */
[C---:B------:R-:W-:Y:S01]  /*09f0*/  FFMA R98, R72.reuse, R47, R10 ;  /* 0x0000002f48627223 */ /* 0x040fe2000000000a */
[CC--:B------:R-:W-:Y:S01]  /*0a00*/  FFMA R92, R72.reuse, R43.reuse, R9 ;  /* 0x0000002b485c7223 */ /* 0x0c0fe20000000009 */
[C---:B------:R-:W-:Y:S01]  /*0a10*/  FFMA R106, R21.reuse, R43, R106 ;  /* 0x0000002b156a7223 */ /* 0x040fe2000000006a */
[C---:B------:R-:W-:Y:S01]  /*0a20*/  FFMA R104, R21.reuse, R47, R104 ;  /* 0x0000002f15687223 */ /* 0x040fe20000000068 */
[CC--:B------:R-:W-:Y:S01]  /*0a30*/  FFMA R102, R21.reuse, R64.reuse, R7 ;  /* 0x0000004015667223 */ /* 0x0c0fe20000000007 */
[-C--:B------:R-:W-:Y:S01]  /*0a40*/  FFMA R12, R21, R125.reuse, R88 ;  /* 0x0000007d150c7223 */ /* 0x080fe20000000058 */
[C---:B------:R-:W-:Y:S01]  /*0a50*/  FFMA R11, R72.reuse, R125, R84 ;  /* 0x0000007d480b7223 */ /* 0x040fe20000000054 */
[CC--:B------:R-:W-:Y:S01]  /*0a60*/  FFMA R100, R72.reuse, R64.reuse, R57 ;  /* 0x0000004048647223 */ /* 0x0c0fe20000000039 */
[C---:B------:R-:W-:Y:S01]  /*0a70*/  FFMA R90, R72.reuse, R39, R38 ;  /* 0x00000027485a7223 */ /* 0x040fe20000000026 */
[C---:B------:R-:W-:Y:S01]  /*0a80*/  FFMA R10, R72.reuse, R37, R32 ;  /* 0x00000025480a7223 */ /* 0x040fe20000000020 */
[C---:B------:R-:W-:Y:S01]  /*0a90*/  FFMA R8, R72.reuse, R35, R8 ;  /* 0x0000002348087223 */ /* 0x040fe20000000008 */
[----:B------:R-:W-:Y:S01]  /*0aa0*/  FFMA R9, R72, R33, R71 ;  /* 0x0000002148097223 */ /* 0x000fe20000000047 */
[----:B------:R-:W4:Y:S01]  /*0ab0*/  LDS R41, [R4+UR9+0x1c0] ;  /* 0x0001c00904297984 */ /* 0x000f220008000800 */
[C---:B------:R-:W-:Y:S01]  /*0ac0*/  FFMA R7, R27.reuse, R125, R74 ;  /* 0x0000007d1b077223 */ /* 0x040fe2000000004a */
[CC--:B------:R-:W-:Y:S01]  /*0ad0*/  FFMA R88, R27.reuse, R64.reuse, R17 ;  /* 0x000000401b587223 */ /* 0x0c0fe20000000011 */
[C---:B------:R-:W-:Y:S01]  /*0ae0*/  FFMA R72, R27.reuse, R47, R120 ;  /* 0x0000002f1b487223 */ /* 0x040fe20000000078 */
[C---:B------:R-:W-:Y:S01]  /*0af0*/  FFMA R32, R27.reuse, R43, R34 ;  /* 0x0000002b1b207223 */ /* 0x040fe20000000022 */
[C---:B------:R-:W-:Y:S01]  /*0b00*/  FFMA R30, R27.reuse, R39, R30 ;  /* 0x000000271b1e7223 */ /* 0x040fe2000000001e */
[C---:B------:R-:W-:Y:S01]  /*0b10*/  FFMA R28, R27.reuse, R37, R28 ;  /* 0x000000251b1c7223 */ /* 0x040fe2000000001c */
[C---:B------:R-:W-:Y:S01]  /*0b20*/  FFMA R6, R27.reuse, R35, R6 ;  /* 0x000000231b067223 */ /* 0x040fe20000000006 */
[----:B------:R-:W-:Y:S01]  /*0b30*/  FFMA R21, R27, R33, R86 ;  /* 0x000000211b157223 */ /* 0x000fe20000000056 */
[----:B------:R-:W5:Y:S01]  /*0b40*/  LDS R120, [R4+UR9+0x200] ;  /* 0x0002000904787984 */ /* 0x000f620008000800 */
[C---:B-1----:R-:W-:Y:S01]  /*0b50*/  FFMA R84, R55.reuse, R35, R14 ;  /* 0x0000002337547223 */ /* 0x042fe2000000000e */
[CC--:B------:R-:W-:Y:S01]  /*0b60*/  FFMA R74, R55.reuse, R64.reuse, R15 ;  /* 0x00000040374a7223 */ /* 0x0c0fe2000000000f */
[-C--:B------:R-:W-:Y:S01]  /*0b70*/  FFMA R17, R55, R33.reuse, R52 ;  /* 0x0000002137117223 */ /* 0x080fe20000000034 */
[----:B------:R-:W1:Y:S01]  /*0b80*/  LDS R86, [R3+UR7+0x200] ;  /* 0x0002000703567984 */ /* 0x000e620008000800 */
[----:B--2---:R-:W-:Y:S01]  /*0b90*/  FFMA R15, R53, R33, R20 ;  /* 0x00000021350f7223 */ /* 0x004fe20000000014 */
[-C--:B------:R-:W-:Y:S01]  /*0ba0*/  FFMA R52, R55, R125.reuse, R51 ;  /* 0x0000007d37347223 */ /* 0x080fe20000000033 */
[-C--:B------:R-:W-:Y:S01]  /*0bb0*/  FFMA R20, R53, R125.reuse, R54 ;  /* 0x0000007d35147223 */ /* 0x080fe20000000036 */
[----:B------:R-:W2:Y:S01]  /*0bc0*/  LDS R27, [R3+UR7+0x380] ;  /* 0x00038007031b7984 */ /* 0x000ea20008000800 */
[----:B---3--:R-:W-:Y:S01]  /*0bd0*/  FFMA R19, R49, R125, R19 ;  /* 0x0000007d31137223 */ /* 0x008fe20000000013 */
[-C--:B------:R-:W-:Y:S01]  /*0be0*/  FFMA R58, R53, R64.reuse, R58 ;  /* 0x00000040353a7223 */ /* 0x080fe2000000003a */
[-C--:B------:R-:W-:Y:S01]  /*0bf0*/  FFMA R54, R49, R64.reuse, R23 ;  /* 0x0000004031367223 */ /* 0x080fe20000000017 */
[----:B------:R-:W3:Y:S01]  /*0c00*/  LDS R29, [R3+UR7+0x300] ;  /* 0x00030007031d7984 */ /* 0x000ee20008000800 */
[----:B------:R-:W-:Y:S01]  /*0c10*/  FFMA R76, R55, R47, R76 ;  /* 0x0000002f374c7223 */ /* 0x000fe2000000004c */
[C---:B------:R-:W-:Y:S01]  /*0c20*/  FFMA R70, R53.reuse, R35, R70 ;  /* 0x0000002335467223 */ /* 0x040fe20000000046 */
[C---:B------:R-:W-:Y:S01]  /*0c30*/  FFMA R68, R53.reuse, R37, R68 ;  /* 0x0000002535447223 */ /* 0x040fe20000000044 */
[----:B------:R-:W3:Y:S01]  /*0c40*/  LDS R85, [R3+UR7+0x340] ;  /* 0x0003400703557984 */ /* 0x000ee20008000800 */
[C---:B------:R-:W-:Y:S01]  /*0c50*/  FFMA R66, R53.reuse, R39, R66 ;  /* 0x0000002735427223 */ /* 0x040fe20000000042 */
[C---:B------:R-:W-:Y:S01]  /*0c60*/  FFMA R62, R53.reuse, R43, R62 ;  /* 0x0000002b353e7223 */ /* 0x040fe2000000003e */
[-C--:B------:R-:W-:Y:S01]  /*0c70*/  FFMA R60, R53, R47.reuse, R60 ;  /* 0x0000002f353c7223 */ /* 0x080fe2000000003c */
[----:B------:R-:W3:Y:S01]  /*0c80*/  LDS R38, [R4+UR9+0x240] ;  /* 0x0002400904267984 */ /* 0x000ee20008000800 */
[----:B------:R-:W-:Y:S01]  /*0c90*/  FFMA R50, R49, R47, R50 ;  /* 0x0000002f31327223 */ /* 0x000fe20000000032 */
[C---:B------:R-:W-:Y:S01]  /*0ca0*/  FFMA R82, R55.reuse, R37, R82 ;  /* 0x0000002537527223 */ /* 0x040fe20000000052 */
[C---:B------:R-:W-:Y:S01]  /*0cb0*/  FFMA R80, R55.reuse, R39, R80 ;  /* 0x0000002737507223 */ /* 0x040fe20000000050 */
[----:B------:R-:W3:Y:S01]  /*0cc0*/  LDS R14, [R4+UR9+0x280] ;  /* 0x00028009040e7984 */ /* 0x000ee20008000800 */
[-C--:B------:R-:W-:Y:S01]  /*0cd0*/  FFMA R78, R55, R43.reuse, R78 ;  /* 0x0000002b374e7223 */ /* 0x080fe2000000004e */
[C---:B------:R-:W-:Y:S01]  /*0ce0*/  FFMA R48, R49.reuse, R43, R48 ;  /* 0x0000002b31307223 */ /* 0x040fe20000000030 */
[C---:B------:R-:W-:Y:S01]  /*0cf0*/  FFMA R40, R49.reuse, R35, R40 ;  /* 0x0000002331287223 */ /* 0x040fe20000000028 */
[----:B------:R-:W3:Y:S01]  /*0d00*/  LDS R34, [R4+UR9+0x2c0] ;  /* 0x0002c00904227984 */ /* 0x000ee20008000800 */
[C---:B------:R-:W-:Y:S01]  /*0d10*/  FFMA R96, R49.reuse, R33, R96 ;  /* 0x0000002131607223 */ /* 0x040fe20000000060 */
[----:B------:R-:W-:Y:S01]  /*0d20*/  FFMA R42, R49, R37, R42 ;  /* 0x00000025312a7223 */ /* 0x000fe2000000002a */
[C---:B----4-:R-:W-:Y:S01]  /*0d30*/  FFMA R125, R41.reuse, R125, R94 ;  /* 0x0000007d297d7223 */ /* 0x050fe2000000005e */
[C---:B------:R-:W-:Y:S01]  /*0d40*/  FFMA R36, R41.reuse, R64, R36 ;  /* 0x0000004029247223 */ /* 0x040fe20000000024 */
[C---:B------:R-:W-:Y:S01]  /*0d50*/  FFMA R26, R41.reuse, R47, R26 ;  /* 0x0000002f291a7223 */ /* 0x040fe2000000001a */
[C---:B------:R-:W-:Y:S01]  /*0d60*/  FFMA R24, R41.reuse, R43, R24 ;  /* 0x0000002b29187223 */ /* 0x040fe20000000018 */
[C---:B------:R-:W-:Y:S01]  /*0d70*/  FFMA R22, R41.reuse, R39, R22 ;  /* 0x0000002729167223 */ /* 0x040fe20000000016 */
[C---:B------:R-:W-:Y:S01]  /*0d80*/  FFMA R18, R41.reuse, R37, R18 ;  /* 0x0000002529127223 */ /* 0x040fe20000000012 */
[C---:B------:R-:W-:Y:S01]  /*0d90*/  FFMA R16, R41.reuse, R35, R16 ;  /* 0x0000002329107223 */ /* 0x040fe20000000010 */
[----:B------:R-:W-:Y:S01]  /*0da0*/  FFMA R105, R41, R33, R105 ;  /* 0x0000002129697223 */ /* 0x000fe20000000069 */
[----:B------:R-:W4:Y:S01]  /*0db0*/  LDS R94, [R4+UR9+0x300] ;  /* 0x00030009045e7984 */ /* 0x000f220008000800 */
[C---:B-----5:R-:W-:Y:S01]  /*0dc0*/  FFMA R95, R120.reuse, R123, R44 ;  /* 0x0000007b785f7223 */ /* 0x060fe2000000002c */
[----:B------:R-:W-:Y:S01]  /*0dd0*/  FFMA R46, R49, R39, R46 ;  /* 0x00000027312e7223 */ /* 0x000fe2000000002e */
[C---:B------:R-:W-:Y:S01]  /*0de0*/  FFMA R121, R120.reuse, R45, R124 ;  /* 0x0000002d78797223 */ /* 0x040fe2000000007c */
[----:B------:R-:W-:Y:S01]  /*0df0*/  LDS R55, [R4+UR9+0x440] ;  /* 0x0004400904377984 */ /* 0x000fe20008000800 */
[C---:B-1----:R-:W-:Y:S01]  /*0e00*/  FFMA R64, R120.reuse, R86, R25 ;  /* 0x0000005678407223 */ /* 0x042fe20000000019 */
[C---:B------:R-:W-:Y:S01]  /*0e10*/  FFMA R37, R120.reuse, R31, R122 ;  /* 0x0000001f78257223 */ /* 0x040fe2000000007a */
[C---:B------:R-:W-:Y:S01]  /*0e20*/  FFMA R119, R120.reuse, R59, R118 ;  /* 0x0000003b78777223 */ /* 0x040fe20000000076 */
[----:B------:R-:W-:Y:S01]  /*0e30*/  LDS R115, [R4+UR9+0x400] ;  /* 0x0004000904737984 */ /* 0x000fe20008000800 */
[----:B--2---:R-:W-:-:S03]  /*0e40*/  FFMA R41, R120, R27, R56 ;  /* 0x0000001b78297223 */ /* 0x004fc60000000038 */
[----:B------:R-:W1:Y:S01]  /*0e50*/  LDS R56, [R4+UR9+0x340] ;  /* 0x0003400904387984 */ /* 0x000e620008000800 */
[----:B---3--:R-:W-:-:S03]  /*0e60*/  FFMA R39, R120, R29, R116 ;  /* 0x0000001d78277223 */ /* 0x008fc60000000074 */
[----:B------:R-:W-:Y:S01]  /*0e70*/  LDS R71, [R4+UR9+0x480] ;  /* 0x0004800904477984 */ /* 0x000fe20008000800 */
[----:B------:R-:W-:-:S03]  /*0e80*/  FFMA R117, R120, R85, R114 ;  /* 0x0000005578757223 */ /* 0x000fc60000000072 */
[----:B------:R-:W-:Y:S01]  /*0e90*/  LDS R81, [R4+UR9+0x4c0] ;  /* 0x0004c00904517984 */ /* 0x000fe20008000800 */
[CC--:B------:R-:W-:Y:S01]  /*0ea0*/  FFMA R44, R38.reuse, R86.reuse, R13 ;  /* 0x00000056262c7223 */ /* 0x0c0fe2000000000d */
        /* <DEDUP_REMOVED lines=8> */
[----:B------:R-:W2:Y:S01]  /*0f30*/  LDS R38, [R4+UR9+0x380] ;  /* 0x0003800904267984 */ /* 0x000ea20008000800 */
[C---:B------:R-:W-:Y:S01]  /*0f40*/  FFMA R13, R14.reuse, R45, R8 ;  /* 0x0000002d0e0d7223 */ /* 0x040fe20000000008 */
[-C--:B------:R-:W-:Y:S01]  /*0f50*/  FFMA R10, R14, R86.reuse, R9 ;  /* 0x000000560e0a7223 */ /* 0x080fe20000000009 */
[C---:B------:R-:W-:Y:S01]  /*0f60*/  FFMA R8, R34.reuse, R123, R7 ;  /* 0x0000007b22087223 */ /* 0x040fe20000000007 */
        /* <DEDUP_REMOVED lines=9> */
[----:B------:R-:W3:Y:S01]  /*1000*/  LDS R28, [R3+UR7+0x5c0] ;  /* 0x0005c007031c7984 */ /* 0x000ee20008000800 */
[C---:B------:R-:W-:Y:S01]  /*1010*/  FFMA R75, R34.reuse, R27, R88 ;  /* 0x0000001b224b7223 */ /* 0x040fe20000000058 */
[C---:B------:R-:W-:Y:S01]  /*1020*/  FFMA R11, R34.reuse, R85, R72 ;  /* 0x00000055220b7223 */ /* 0x040fe20000000048 */
[-C--:B------:R-:W-:Y:S01]  /*1030*/  FFMA R6, R34, R86.reuse, R21 ;  /* 0x0000005622067223 */ /* 0x080fe20000000015 */
[----:B------:R-:W5:Y:S01]  /*1040*/  LDS R14, [R4+UR9+0x3c0] ;  /* 0x0003c009040e7984 */ /* 0x000f620008000800 */
[C---:B----4-:R-:W-:Y:S01]  /*1050*/  FFMA R103, R94.reuse, R123, R52 ;  /* 0x0000007b5e677223 */ /* 0x050fe20000000034 */
[CC--:B------:R-:W-:Y:S01]  /*1060*/  FFMA R72, R94.reuse, R86.reuse, R17 ;  /* 0x000000565e487223 */ /* 0x0c0fe20000000011 */
[----:B------:R-:W-:Y:S01]  /*1070*/  FFMA R111, R94, R45, R84 ;  /* 0x0000002d5e6f7223 */ /* 0x000fe20000000054 */
[----:B------:R-:W4:Y:S01]  /*1080*/  LDS R32, [R3+UR7+0x4c0] ;  /* 0x0004c00703207984 */ /* 0x000f220008000800 */
[C---:B-1----:R-:W-:Y:S01]  /*1090*/  FFMA R93, R56.reuse, R123, R20 ;  /* 0x0000007b385d7223 */ /* 0x042fe20000000014 */
[C---:B------:R-:W-:Y:S01]  /*10a0*/  FFMA R52, R56.reuse, R86, R15 ;  /* 0x0000005638347223 */ /* 0x040fe2000000000f */
[C---:B------:R-:W-:Y:S01]  /*10b0*/  FFMA R101, R56.reuse, R45, R70 ;  /* 0x0000002d38657223 */ /* 0x040fe20000000046 */
[----:B------:R-:W1:Y:S01]  /*10c0*/  LDS R30, [R3+UR7+0x540] ;  /* 0x00054007031e7984 */ /* 0x000e620008000800 */
[C---:B------:R-:W-:Y:S01]  /*10d0*/  FFMA R49, R56.reuse, R31, R68 ;  /* 0x0000001f38317223 */ /* 0x040fe20000000044 */
[C---:B------:R-:W-:Y:S01]  /*10e0*/  FFMA R99, R56.reuse, R59, R66 ;  /* 0x0000003b38637223 */ /* 0x040fe20000000042 */
[C---:B------:R-:W-:Y:S01]  /*10f0*/  FFMA R15, R56.reuse, R29, R62 ;  /* 0x0000001d380f7223 */ /* 0x040fe2000000003e */
[----:B------:R-:W1:Y:S01]  /*1100*/  LDS R34, [R3+UR7+0x440] ;  /* 0x0004400703227984 */ /* 0x000e620008000800 */
[C---:B------:R-:W-:Y:S01]  /*1110*/  FFMA R97, R56.reuse, R85, R60 ;  /* 0x0000005538617223 */ /* 0x040fe2000000003c */
[----:B------:R-:W-:Y:S01]  /*1120*/  FFMA R17, R56, R27, R58 ;  /* 0x0000001b38117223 */ /* 0x000fe2000000003a */
[C---:B------:R-:W-:Y:S01]  /*1130*/  FFMA R109, R94.reuse, R59, R80 ;  /* 0x0000003b5e6d7223 */ /* 0x040fe20000000050 */
[----:B------:R-:W1:Y:S01]  /*1140*/  LDS R88, [R3+UR7+0x480] ;  /* 0x0004800703587984 */ /* 0x000e620008000800 */
[C---:B------:R-:W-:Y:S01]  /*1150*/  FFMA R63, R94.reuse, R29, R78 ;  /* 0x0000001d5e3f7223 */ /* 0x040fe2000000004e */
[C---:B------:R-:W-:Y:S01]  /*1160*/  FFMA R107, R94.reuse, R85, R76 ;  /* 0x000000555e6b7223 */ /* 0x040fe2000000004c */
[C---:B------:R-:W-:Y:S01]  /*1170*/  FFMA R69, R94.reuse, R31, R82 ;  /* 0x0000001f5e457223 */ /* 0x040fe20000000052 */
[----:B------:R-:W1:Y:S01]  /*1180*/  LDS R90, [R3+UR7+0x500] ;  /* 0x00050007035a7984 */ /* 0x000e620008000800 */
[----:B------:R-:W-:Y:S01]  /*1190*/  FFMA R61, R94, R27, R74 ;  /* 0x0000001b5e3d7223 */ /* 0x000fe2000000004a */
[----:B--2---:R-:W-:-:S02]  /*11a0*/  FFMA R20, R38, R123, R19 ;  /* 0x0000007b26147223 */ /* 0x004fc40000000013 */
[----:B------:R-:W2:Y:S01]  /*11b0*/  LDS R92, [R3+UR7+0x580] ;  /* 0x00058007035c7984 */ /* 0x000ea20008000800 */
[C---:B------:R-:W-:Y:S01]  /*11c0*/  FFMA R19, R38.reuse, R27, R54 ;  /* 0x0000001b26137223 */ /* 0x040fe20000000036 */
[C---:B------:R-:W-:Y:S01]  /*11d0*/  FFMA R21, R38.reuse, R29, R48 ;  /* 0x0000001d26157223 */ /* 0x040fe20000000030 */
[C---:B------:R-:W-:Y:S01]  /*11e0*/  FFMA R23, R38.reuse, R31, R42 ;  /* 0x0000001f26177223 */ /* 0x040fe2000000002a */
[----:B------:R-:W2:Y:S01]  /*11f0*/  LDS R33, [R3+UR7+0x400] ;  /* 0x0004000703217984 */ /* 0x000ea20008000800 */
[C---:B------:R-:W-:Y:S01]  /*1200*/  FFMA R96, R38.reuse, R86, R96 ;  /* 0x0000005626607223 */ /* 0x040fe20000000060 */
[C---:B------:R-:W-:Y:S01]  /*1210*/  FFMA R89, R38.reuse, R59, R46 ;  /* 0x0000003b26597223 */ /* 0x040fe2000000002e */
[C---:B------:R-:W-:Y:S01]  /*1220*/  FFMA R91, R38.reuse, R85, R50 ;  /* 0x00000055265b7223 */ /* 0x040fe20000000032 */
[----:B------:R-:W-:Y:S01]  /*1230*/  FFMA R87, R38, R45, R40 ;  /* 0x0000002d26577223 */ /* 0x000fe20000000028 */
[----:B------:R-:W-:Y:S01]  /*1240*/  LDS R74, [R4+UR9+0x680] ;  /* 0x00068009044a7984 */ /* 0x000fe20008000800 */
[-C--:B---3--:R-:W-:Y:S01]  /*1250*/  FFMA R54, R55, R28.reuse, R25 ;  /* 0x0000001c37367223 */ /* 0x088fe20000000019 */
[----:B------:R-:W-:-:S02]  /*1260*/  FFMA R42, R115, R28, R95 ;  /* 0x0000001c732a7223 */ /* 0x000fc4000000005f */
[----:B------:R-:W3:Y:S01]  /*1270*/  LDS R25, [R4+UR9+0x580] ;  /* 0x0005800904197984 */ /* 0x000ee20008000800 */
[C---:B-----5:R-:W-:Y:S01]  /*1280*/  FFMA R86, R14.reuse, R86, R105 ;  /* 0x000000560e567223 */ /* 0x060fe20000000069 */
[C---:B------:R-:W-:Y:S02]  /*1290*/  FFMA R59, R14.reuse, R59, R22 ;  /* 0x0000003b0e3b7223 */ /* 0x040fe40000000016 */
[----:B------:R-:W5:Y:S01]  /*12a0*/  LDS R105, [R4+UR9+0x500] ;  /* 0x0005000904697984 */ /* 0x000f620008000800 */
[C---:B------:R-:W-:Y:S01]  /*12b0*/  FFMA R94, R14.reuse, R123, R125 ;  /* 0x0000007b0e5e7223 */ /* 0x040fe2000000007d */
[-C--:B----4-:R-:W-:Y:S01]  /*12c0*/  FFMA R48, R55, R32.reuse, R83 ;  /* 0x0000002037307223 */ /* 0x090fe20000000053 */
[----:B------:R-:W-:Y:S01]  /*12d0*/  FFMA R66, R71, R32, R35 ;  /* 0x0000002047427223 */ /* 0x000fe20000000023 */
[----:B------:R-:W4:Y:S01]  /*12e0*/  LDS R95, [R4+UR9+0x540] ;  /* 0x00054009045f7984 */ /* 0x000f220008000800 */
[----:B------:R-:W-:Y:S01]  /*12f0*/  FFMA R83, R81, R28, R8 ;  /* 0x0000001c51537223 */ /* 0x000fe20000000008 */
[----:B-1----:R-:W-:Y:S01]  /*1300*/  FFMA R56, R55, R30, R73 ;  /* 0x0000001e37387223 */ /* 0x002fe20000000049 */
[C---:B------:R-:W-:Y:S01]  /*1310*/  FFMA R73, R71.reuse, R28, R12 ;  /* 0x0000001c47497223 */ /* 0x040fe2000000000c */
[-C--:B------:R-:W-:Y:S01]  /*1320*/  FFMA R62, R71, R30.reuse, R43 ;  /* 0x0000001e473e7223 */ /* 0x080fe2000000002b */
[----:B------:R-:W-:Y:S01]  /*1330*/  FFMA R76, R81, R30, R11 ;  /* 0x0000001e514c7223 */ /* 0x000fe2000000000b */
[----:B------:R-:W-:Y:S01]  /*1340*/  FFMA R84, R71, R34, R13 ;  /* 0x0000002247547223 */ /* 0x000fe2000000000d */
[C---:B------:R-:W-:Y:S01]  /*1350*/  FFMA R78, R81.reuse, R32, R9 ;  /* 0x00000020514e7223 */ /* 0x040fe20000000009 */
[----:B------:R-:W-:Y:S01]  /*1360*/  FFMA R80, R81, R34, R7 ;  /* 0x0000002251507223 */ /* 0x000fe20000000007 */
[----:B------:R-:W1:Y:S01]  /*1370*/  LDS R35, [R4+UR9+0x5c0] ;  /* 0x0005c00904237984 */ /* 0x000e620008000800 */
[-C--:B------:R-:W-:Y:S01]  /*1380*/  FFMA R67, R71, R88.reuse, R67 ;  /* 0x0000005847437223 */ /* 0x080fe20000000043 */
[----:B------:R-:W-:Y:S01]  /*1390*/  FFMA R79, R81, R88, R79 ;  /* 0x00000058514f7223 */ /* 0x000fe2000000004f */
[----:B------:R-:W-:Y:S01]  /*13a0*/  FFMA R46, R55, R34, R113 ;  /* 0x00000022372e7223 */ /* 0x000fe20000000071 */
[----:B------:R-:W-:Y:S01]  /*13b0*/  LDS R43, [R4+UR9+0x600] ;  /* 0x00060009042b7984 */ /* 0x000fe20008000800 */
[-C--:B------:R-:W-:Y:S01]  /*13c0*/  FFMA R65, R71, R90.reuse, R65 ;  /* 0x0000005a47417223 */ /* 0x080fe20000000041 */
[----:B------:R-:W-:Y:S01]  /*13d0*/  FFMA R77, R81, R90, R77 ;  /* 0x0000005a514d7223 */ /* 0x000fe2000000004d */
[----:B------:R-:W-:Y:S01]  /*13e0*/  FFMA R47, R55, R88, R47 ;  /* 0x00000058372f7223 */ /* 0x000fe2000000002f */
[----:B------:R-:W-:Y:S01]  /*13f0*/  LDS R7, [R3+UR7+0x640] ;  /* 0x0006400703077984 */ /* 0x000fe20008000800 */
[-C--:B--2---:R-:W-:Y:S01]  /*1400*/  FFMA R57, R71, R92.reuse, R57 ;  /* 0x0000005c47397223 */ /* 0x084fe20000000039 */
[----:B------:R-:W-:Y:S01]  /*1410*/  FFMA R75, R81, R92, R75 ;  /* 0x0000005c514b7223 */ /* 0x000fe2000000004b */
[----:B------:R-:W-:Y:S01]  /*1420*/  FFMA R51, R55, R90, R51 ;  /* 0x0000005a37337223 */ /* 0x000fe20000000033 */
[----:B------:R-:W-:Y:S01]  /*1430*/  LDS R8, [R3+UR7+0x680] ;  /* 0x0006800703087984 */ /* 0x000fe20008000800 */
[-C--:B------:R-:W-:Y:S01]  /*1440*/  FFMA R71, R71, R33.reuse, R10 ;  /* 0x0000002147477223 */ /* 0x080fe2000000000a */
[-C--:B------:R-:W-:Y:S01]  /*1450*/  FFMA R81, R81, R33.reuse, R6 ;  /* 0x0000002151517223 */ /* 0x080fe20000000006 */
[C---:B------:R-:W-:Y:S01]  /*1460*/  FFMA R44, R55.reuse, R33, R44 ;  /* 0x00000021372c7223 */ /* 0x040fe2000000002c */
[----:B------:R-:W2:Y:S01]  /*1470*/  LDS R6, [R3+UR7+0x600] ;  /* 0x0006000703067984 */ /* 0x000ea20008000800 */
[----:B------:R-:W-:Y:S01]  /*1480*/  FFMA R53, R55, R92, R53 ;  /* 0x0000005c37357223 */ /* 0x000fe20000000035 */
[C---:B------:R-:W-:Y:S01]  /*1490*/  FFMA R27, R14.reuse, R27, R36 ;  /* 0x0000001b0e1b7223 */ /* 0x040fe20000000024 */
[C---:B------:R-:W-:Y:S01]  /*14a0*/  FFMA R85, R14.reuse, R85, R26 ;  /* 0x000000550e557223 */ /* 0x040fe2000000001a */
[----:B------:R-:W2:Y:S01]  /*14b0*/  LDS R9, [R3+UR7+0x6c0] ;  /* 0x0006c00703097984 */ /* 0x000ea20008000800 */
[C---:B------:R-:W-:Y:S01]  /*14c0*/  FFMA R29, R14.reuse, R29, R24 ;  /* 0x0000001d0e1d7223 */ /* 0x040fe20000000018 */
[C---:B------:R-:W-:Y:S01]  /*14d0*/  FFMA R31, R14.reuse, R31, R18 ;  /* 0x0000001f0e1f7223 */ /* 0x040fe20000000012 */
[----:B------:R-:W-:Y:S01]  /*14e0*/  FFMA R45, R14, R45, R16 ;  /* 0x0000002d0e2d7223 */ /* 0x000fe20000000010 */
[----:B------:R-:W2:Y:S01]  /*14f0*/  LDS R10, [R3+UR7+0x700] ;  /* 0x00070007030a7984 */ /* 0x000ea20008000800 */
[CC--:B------:R-:W-:Y:S01]  /*1500*/  FFMA R64, R115.reuse, R33.reuse, R64 ;  /* 0x0000002173407223 */ /* 0x0c0fe20000000040 */
[C---:B------:R-:W-:Y:S01]  /*1510*/  FFMA R36, R115.reuse, R34, R121 ;  /* 0x0000002273247223 */ /* 0x040fe20000000079 */
[C---:B------:R-:W-:Y:S01]  /*1520*/  FFMA R37, R115.reuse, R88, R37 ;  /* 0x0000005873257223 */ /* 0x040fe20000000025 */
[----:B------:R-:W2:Y:S01]  /*1530*/  LDS R11, [R3+UR7+0x740] ;  /* 0x00074007030b7984 */ /* 0x000ea20008000800 */
[C---:B------:R-:W-:Y:S01]  /*1540*/  FFMA R38, R115.reuse, R32, R119 ;  /* 0x0000002073267223 */ /* 0x040fe20000000077 */
[C---:B------:R-:W-:Y:S01]  /*1550*/  FFMA R39, R115.reuse, R90, R39 ;  /* 0x0000005a73277223 */ /* 0x040fe20000000027 */
[C---:B------:R-:W-:Y:S01]  /*1560*/  FFMA R40, R115.reuse, R30, R117 ;  /* 0x0000001e73287223 */ /* 0x040fe20000000075 */
[----:B------:R-:W2:Y:S01]  /*1570*/  LDS R12, [R3+UR7+0x780] ;  /* 0x00078007030c7984 */ /* 0x000ea20008000800 */
[----:B------:R-:W-:Y:S01]  /*1580*/  FFMA R41, R115, R92, R41 ;  /* 0x0000005c73297223 */ /* 0x000fe20000000029 */
[C---:B---3--:R-:W-:Y:S01]  /*1590*/  FFMA R20, R25.reuse, R28, R20 ;  /* 0x0000001c19147223 */ /* 0x048fe20000000014 */
[C---:B------:R-:W-:Y:S01]  /*15a0*/  FFMA R19, R25.reuse, R92, R19 ;  /* 0x0000005c19137223 */ /* 0x040fe20000000013 */
[----:B------:R-:W3:Y:S01]  /*15b0*/  LDS R13, [R3+UR7+0x7c0] ;  /* 0x0007c007030d7984 */ /* 0x000ee20008000800 */
[C---:B------:R-:W-:Y:S01]  /*15c0*/  FFMA R22, R25.reuse, R30, R91 ;  /* 0x0000001e19167223 */ /* 0x040fe2000000005b */
[C---:B------:R-:W-:Y:S01]  /*15d0*/  FFMA R21, R25.reuse, R90, R21 ;  /* 0x0000005a19157223 */ /* 0x040fe20000000015 */
[C---:B------:R-:W-:Y:S01]  /*15e0*/  FFMA R24, R25.reuse, R32, R89 ;  /* 0x0000002019187223 */ /* 0x040fe20000000059 */
[----:B------:R-:W3:Y:S01]  /*15f0*/  LDS R55, [R4+UR9+0x640] ;  /* 0x0006400904377984 */ /* 0x000ee20008000800 */
[C---:B------:R-:W-:Y:S01]  /*1600*/  FFMA R23, R25.reuse, R88, R23 ;  /* 0x0000005819177223 */ /* 0x040fe20000000017 */
[-C--:B------:R-:W-:Y:S01]  /*1610*/  FFMA R26, R25, R34.reuse, R87 ;  /* 0x00000022191a7223 */ /* 0x080fe20000000057 */
[CC--:B-----5:R-:W-:Y:S01]  /*1620*/  FFMA R72, R105.reuse, R33.reuse, R72 ;  /* 0x0000002169487223 */ /* 0x0e0fe20000000048 */
[C---:B------:R-:W-:Y:S01]  /*1630*/  FFMA R70, R105.reuse, R34, R111 ;  /* 0x0000002269467223 */ /* 0x040fe2000000006f */
[C---:B------:R-:W-:Y:S01]  /*1640*/  FFMA R68, R105.reuse, R32, R109 ;  /* 0x0000002069447223 */ /* 0x040fe2000000006d */
[C---:B------:R-:W-:Y:S01]  /*1650*/  FFMA R60, R105.reuse, R30, R107 ;  /* 0x0000001e693c7223 */ /* 0x040fe2000000006b */
[----:B------:R-:W-:Y:S01]  /*1660*/  FFMA R58, R105, R28, R103 ;  /* 0x0000001c693a7223 */ /* 0x000fe20000000067 */
[CC--:B----4-:R-:W-:Y:S01]  /*1670*/  FFMA R52, R95.reuse, R33.reuse, R52 ;  /* 0x000000215f347223 */ /* 0x0d0fe20000000034 */
[C---:B------:R-:W-:Y:S01]  /*1680*/  FFMA R50, R95.reuse, R34, R101 ;  /* 0x000000225f327223 */ /* 0x040fe20000000065 */
[C---:B------:R-:W-:Y:S01]  /*1690*/  FFMA R14, R95.reuse, R32, R99 ;  /* 0x000000205f0e7223 */ /* 0x040fe20000000063 */
[C---:B------:R-:W-:Y:S01]  /*16a0*/  FFMA R16, R95.reuse, R30, R97 ;  /* 0x0000001e5f107223 */ /* 0x040fe20000000061 */
[-C--:B------:R-:W-:Y:S01]  /*16b0*/  FFMA R18, R95, R28.reuse, R93 ;  /* 0x0000001c5f127223 */ /* 0x080fe2000000005d */
[-C--:B------:R-:W-:Y:S01]  /*16c0*/  FFMA R25, R25, R33.reuse, R96 ;  /* 0x0000002119197223 */ /* 0x080fe20000000060 */
[----:B------:R-:W4:Y:S01]  /*16d0*/  LDS R82, [R4+UR9+0x6c0] ;  /* 0x0006c00904527984 */ /* 0x000f220008000800 */
        /* <DEDUP_REMOVED lines=8> */
[----:B------:R-:W1:Y:S01]  /*1760*/  LDS R59, [R4+UR9+0x700] ;  /* 0x00070009043b7984 */ /* 0x000e620008000800 */
[C---:B--2---:R-:W-:Y:S01]  /*1770*/  FFMA R35, R43.reuse, R6, R64 ;  /* 0x000000062b237223 */ /* 0x044fe20000000040 */
[C---:B------:R-:W-:Y:S01]  /*1780*/  FFMA R36, R43.reuse, R7, R36 ;  /* 0x000000072b247223 */ /* 0x040fe20000000024 */
[C---:B------:R-:W-:Y:S01]  /*1790*/  FFMA R37, R43.reuse, R8, R37 ;  /* 0x000000082b257223 */ /* 0x040fe20000000025 */
[C---:B------:R-:W-:Y:S01]  /*17a0*/  FFMA R38, R43.reuse, R9, R38 ;  /* 0x000000092b267223 */ /* 0x040fe20000000026 */
[CC--:B------:R-:W-:Y:S01]  /*17b0*/  FFMA R39, R43.reuse, R10.reuse, R39 ;  /* 0x0000000a2b277223 */ /* 0x0c0fe20000000027 */
[----:B------:R-:W-:Y:S01]  /*17c0*/  FFMA R40, R43, R11, R40 ;  /* 0x0000000b2b287223 */ /* 0x000fe20000000028 */
[C---:B------:R-:W-:Y:S01]  /*17d0*/  FFMA R64, R74.reuse, R10, R65 ;  /* 0x0000000a4a407223 */ /* 0x040fe20000000041 */
[----:B------:R-:W-:Y:S01]  /*17e0*/  FFMA R69, R105, R88, R69 ;  /* 0x0000005869457223 */ /* 0x000fe20000000045 */
[----:B------:R-:W-:Y:S01]  /*17f0*/  FFMA R41, R43, R12, R41 ;  /* 0x0000000c2b297223 */ /* 0x000fe20000000029 */
[C---:B------:R-:W-:Y:S01]  /*1800*/  FFMA R63, R105.reuse, R90, R63 ;  /* 0x0000005a693f7223 */ /* 0x040fe2000000003f */
[----:B------:R-:W-:Y:S01]  /*1810*/  FFMA R61, R105, R92, R61 ;  /* 0x0000005c693d7223 */ /* 0x000fe2000000003d */
[C---:B------:R-:W-:Y:S01]  /*1820*/  FFMA R65, R74.reuse, R9, R66 ;  /* 0x000000094a417223 */ /* 0x040fe20000000042 */
[----:B---3--:R-:W-:Y:S01]  /*1830*/  FFMA R42, R43, R13, R42 ;  /* 0x0000000d2b2a7223 */ /* 0x008fe2000000002a */
[C---:B------:R-:W-:Y:S01]  /*1840*/  FFMA R49, R95.reuse, R88, R49 ;  /* 0x000000585f317223 */ /* 0x040fe20000000031 */
[----:B------:R-:W2:Y:S01]  /*1850*/  LDS R43, [R4+UR9+0x740] ;  /* 0x00074009042b7984 */ /* 0x000ea20008000800 */
        /* <DEDUP_REMOVED lines=9> */
[CC--:B------:R-:W-:Y:S01]  /*18f0*/  FFMA R53, R55.reuse, R12.reuse, R53 ;  /* 0x0000000c37357223 */ /* 0x0c0fe20000000035 */
[-C--:B------:R-:W-:Y:S01]  /*1900*/  FFMA R54, R55, R13.reuse, R54 ;  /* 0x0000000d37367223 */ /* 0x080fe20000000036 */
[C---:B------:R-:W-:Y:S01]  /*1910*/  FFMA R56, R74.reuse, R13, R73 ;  /* 0x0000000d4a387223 */ /* 0x040fe20000000049 */
[C---:B------:R-:W-:Y:S01]  /*1920*/  FFMA R57, R74.reuse, R12, R57 ;  /* 0x0000000c4a397223 */ /* 0x040fe20000000039 */
[C---:B------:R-:W-:Y:S01]  /*1930*/  FFMA R62, R74.reuse, R11, R62 ;  /* 0x0000000b4a3e7223 */ /* 0x040fe2000000003e */
[C---:B------:R-:W-:Y:S01]  /*1940*/  FFMA R67, R74.reuse, R7, R84 ;  /* 0x000000074a437223 */ /* 0x040fe20000000054 */
[----:B------:R-:W-:Y:S01]  /*1950*/  FFMA R71, R74, R6, R71 ;  /* 0x000000064a477223 */ /* 0x000fe20000000047 */
[----:B------:R-:W3:Y:S01]  /*1960*/  LDS R55, [R4+UR9+0x780] ;  /* 0x0007800904377984 */ /* 0x000ee20008000800 */
[C---:B----4-:R-:W-:Y:S01]  /*1970*/  FFMA R74, R82.reuse, R13, R83 ;  /* 0x0000000d524a7223 */ /* 0x050fe20000000053 */
[C---:B------:R-:W-:Y:S01]  /*1980*/  FFMA R75, R82.reuse, R12, R75 ;  /* 0x0000000c524b7223 */ /* 0x040fe2000000004b */
[C---:B------:R-:W-:Y:S01]  /*1990*/  FFMA R76, R82.reuse, R11, R76 ;  /* 0x0000000b524c7223 */ /* 0x040fe2000000004c */
[----:B------:R-:W4:Y:S01]  /*19a0*/  LDS R73, [R4+UR9+0x7c0] ;  /* 0x0007c00904497984 */ /* 0x000f220008000800 */
[C---:B------:R-:W-:Y:S01]  /*19b0*/  FFMA R77, R82.reuse, R10, R77 ;  /* 0x0000000a524d7223 */ /* 0x040fe2000000004d */
[C---:B------:R-:W-:Y:S01]  /*19c0*/  FFMA R78, R82.reuse, R9, R78 ;  /* 0x00000009524e7223 */ /* 0x040fe2000000004e */
[C---:B------:R-:W-:Y:S01]  /*19d0*/  FFMA R79, R82.reuse, R8, R79 ;  /* 0x00000008524f7223 */ /* 0x040fe2000000004f */
[CC--:B------:R-:W-:Y:S01]  /*19e0*/  FFMA R80, R82.reuse, R7.reuse, R80 ;  /* 0x0000000752507223 */ /* 0x0c0fe20000000050 */
[-C--:B------:R-:W-:Y:S01]  /*19f0*/  FFMA R82, R82, R6.reuse, R81 ;  /* 0x0000000652527223 */ /* 0x080fe20000000051 */
        /* <DEDUP_REMOVED lines=8> */
[----:B------:R-:W-:Y:S04]  /*1a80*/  LDS R84, [R3+UR7+0x800] ;  /* 0x0008000703547984 */ /* 0x000fe80008000800 */
[----:B------:R-:W-:Y:S01]  /*1a90*/  LDS R86, [R3+UR7+0x840] ;  /* 0x0008400703567984 */ /* 0x000fe20008000800 */
[C---:B--2---:R-:W-:Y:S01]  /*1aa0*/  FFMA R95, R43.reuse, R6, R52 ;  /* 0x000000062b5f7223 */ /* 0x044fe20000000034 */
[C---:B------:R-:W-:Y:S01]  /*1ab0*/  FFMA R97, R43.reuse, R7, R50 ;  /* 0x000000072b617223 */ /* 0x040fe20000000032 */
[C---:B------:R-:W-:Y:S01]  /*1ac0*/  FFMA R49, R43.reuse, R8, R49 ;  /* 0x000000082b317223 */ /* 0x040fe20000000031 */
[----:B------:R-:W-:Y:S01]  /*1ad0*/  LDS R94, [R3+UR7+0x880] ;  /* 0x00088007035e7984 */ /* 0x000fe20008000800 */
[C---:B------:R-:W-:Y:S01]  /*1ae0*/  FFMA R99, R43.reuse, R9, R14 ;  /* 0x000000092b637223 */ /* 0x040fe2000000000e */
[C---:B------:R-:W-:Y:S01]  /*1af0*/  FFMA R15, R43.reuse, R10, R15 ;  /* 0x0000000a2b0f7223 */ /* 0x040fe2000000000f */
[C---:B------:R-:W-:Y:S01]  /*1b00*/  FFMA R16, R43.reuse, R11, R16 ;  /* 0x0000000b2b107223 */ /* 0x040fe20000000010 */
[----:B------:R-:W-:Y:S01]  /*1b10*/  LDS R88, [R3+UR7+0x8c0] ;  /* 0x0008c00703587984 */ /* 0x000fe20008000800 */
[C---:B------:R-:W-:Y:S01]  /*1b20*/  FFMA R17, R43.reuse, R12, R17 ;  /* 0x0000000c2b117223 */ /* 0x040fe20000000011 */
[----:B------:R-:W-:-:S02]  /*1b30*/  FFMA R18, R43, R13, R18 ;  /* 0x0000000d2b127223 */ /* 0x000fc40000000012 */
[----:B------:R-:W-:Y:S04]  /*1b40*/  LDS R92, [R3+UR7+0x900] ;  /* 0x00090007035c7984 */ /* 0x000fe80008000800 */
[----:B------:R-:W-:Y:S01]  /*1b50*/  LDS R83, [R3+UR7+0x940] ;  /* 0x0009400703537984 */ /* 0x000fe20008000800 */
[C---:B---3--:R-:W-:Y:S01]  /*1b60*/  FFMA R20, R55.reuse, R13, R20 ;  /* 0x0000000d37147223 */ /* 0x048fe20000000014 */
[C---:B------:R-:W-:Y:S02]  /*1b70*/  FFMA R22, R55.reuse, R11, R22 ;  /* 0x0000000b37167223 */ /* 0x040fe40000000016 */
[----:B------:R-:W-:Y:S01]  /*1b80*/  LDS R90, [R3+UR7+0x980] ;  /* 0x00098007035a7984 */ /* 0x000fe20008000800 */
[C---:B------:R-:W-:Y:S01]  /*1b90*/  FFMA R23, R55.reuse, R8, R23 ;  /* 0x0000000837177223 */ /* 0x040fe20000000017 */
[----:B------:R-:W-:Y:S01]  /*1ba0*/  FFMA R25, R55, R6, R25 ;  /* 0x0000000637197223 */ /* 0x000fe20000000019 */
[C---:B----4-:R-:W-:Y:S01]  /*1bb0*/  FFMA R28, R73.reuse, R13, R28 ;  /* 0x0000000d491c7223 */ /* 0x050fe2000000001c */
[----:B------:R-:W-:Y:S01]  /*1bc0*/  LDS R85, [R3+UR7+0x9c0] ;  /* 0x0009c00703557984 */ /* 0x000fe20008000800 */
[C---:B------:R-:W-:Y:S01]  /*1bd0*/  FFMA R30, R73.reuse, R11, R30 ;  /* 0x0000000b491e7223 */ /* 0x040fe2000000001e */
[C---:B------:R-:W-:Y:S01]  /*1be0*/  FFMA R31, R73.reuse, R8, R31 ;  /* 0x00000008491f7223 */ /* 0x040fe2000000001f */
[----:B------:R-:W-:Y:S01]  /*1bf0*/  FFMA R33, R73, R6, R33 ;  /* 0x0000000649217223 */ /* 0x000fe20000000021 */
[----:B------:R-:W1:Y:S01]  /*1c00*/  LDS R81, [R4+UR9+0x840] ;  /* 0x0008400904517984 */ /* 0x000e620008000800 */
[C---:B------:R-:W-:Y:S01]  /*1c10*/  FFMA R101, R55.reuse, R9, R24 ;  /* 0x0000000937657223 */ /* 0x040fe20000000018 */
[C---:B------:R-:W-:Y:S01]  /*1c20*/  FFMA R19, R55.reuse, R12, R19 ;  /* 0x0000000c37137223 */ /* 0x040fe20000000013 */
[C---:B------:R-:W-:Y:S01]  /*1c30*/  FFMA R21, R55.reuse, R10, R21 ;  /* 0x0000000a37157223 */ /* 0x040fe20000000015 */
[----:B------:R-:W2:Y:S01]  /*1c40*/  LDS R59, [R4+UR9+0x880] ;  /* 0x00088009043b7984 */ /* 0x000ea20008000800 */
[----:B------:R-:W-:Y:S01]  /*1c50*/  FFMA R103, R55, R7, R26 ;  /* 0x0000000737677223 */ /* 0x000fe2000000001a */
[C---:B------:R-:W-:Y:S01]  /*1c60*/  FFMA R27, R73.reuse, R12, R27 ;  /* 0x0000000c491b7223 */ /* 0x040fe2000000001b */
[C---:B------:R-:W-:Y:S01]  /*1c70*/  FFMA R29, R73.reuse, R10, R29 ;  /* 0x0000000a491d7223 */ /* 0x040fe2000000001d */
[----:B------:R-:W3:Y:S01]  /*1c80*/  LDS R43, [R4+UR9+0x8c0] ;  /* 0x0008c009042b7984 */ /* 0x000ee20008000800 */
[C---:B------:R-:W-:Y:S01]  /*1c90*/  FFMA R9, R73.reuse, R9, R32 ;  /* 0x0000000949097223 */ /* 0x040fe20000000020 */
[----:B------:R-:W-:-:S02]  /*1ca0*/  FFMA R7, R73, R7, R34 ;  /* 0x0000000749077223 */ /* 0x000fc40000000022 */
[----:B------:R-:W4:Y:S04]  /*1cb0*/  LDS R87, [R4+UR9+0x800] ;  /* 0x0008000904577984 */ /* 0x000f280008000800 */
[----:B------:R-:W5:Y:S04]  /*1cc0*/  LDS R6, [R4+UR9+0x900] ;  /* 0x0009000904067984 */ /* 0x000f680008000800 */
[----:B------:R-:W5:Y:S04]  /*1cd0*/  LDS R8, [R4+UR9+0x940] ;  /* 0x0009400904087984 */ /* 0x000f680008000800 */
[----:B------:R-:W5:Y:S04]  /*1ce0*/  LDS R11, [R4+UR9+0x980] ;  /* 0x00098009040b7984 */ /* 0x000f680008000800 */
[----:B------:R-:W5:Y:S04]  /*1cf0*/  LDS R13, [R4+UR9+0x9c0] ;  /* 0x0009c009040d7984 */ /* 0x000f680008000800 */
[----:B------:R-:W-:Y:S04]  /*1d00*/  LDS R12, [R3+UR7+0xa00] ;  /* 0x000a0007030c7984 */ /* 0x000fe80008000800 */
[----:B------:R-:W-:Y:S01]  /*1d10*/  LDS R32, [R3+UR7+0xa40] ;  /* 0x000a400703207984 */ /* 0x000fe20008000800 */
[C---:B-1----:R-:W-:Y:S01]  /*1d20*/  FFMA R44, R81.reuse, R84, R44 ;  /* 0x00000054512c7223 */ /* 0x042fe2000000002c */
[C---:B------:R-:W-:Y:S01]  /*1d30*/  FFMA R45, R81.reuse, R86, R45 ;  /* 0x00000056512d7223 */ /* 0x040fe2000000002d */
[C---:B------:R-:W-:Y:S01]  /*1d40*/  FFMA R46, R81.reuse, R94, R46 ;  /* 0x0000005e512e7223 */ /* 0x040fe2000000002e */
[C---:B------:R-:W-:Y:S01]  /*1d50*/  FFMA R47, R81.reuse, R88, R47 ;  /* 0x00000058512f7223 */ /* 0x040fe2000000002f */
[C---:B------:R-:W-:Y:S01]  /*1d60*/  FFMA R48, R81.reuse, R92, R48 ;  /* 0x0000005c51307223 */ /* 0x040fe20000000030 */
[C---:B------:R-:W-:Y:S01]  /*1d70*/  FFMA R51, R81.reuse, R83, R51 ;  /* 0x0000005351337223 */ /* 0x040fe20000000033 */
[CC--:B------:R-:W-:Y:S01]  /*1d80*/  FFMA R53, R81.reuse, R90.reuse, R53 ;  /* 0x0000005a51357223 */ /* 0x0c0fe20000000035 */
[-C--:B------:R-:W-:Y:S01]  /*1d90*/  FFMA R54, R81, R85.reuse, R54 ;  /* 0x0000005551367223 */ /* 0x080fe20000000036 */
        /* <DEDUP_REMOVED lines=8> */
[C---:B---3--:R-:W-:Y:S01]  /*1e20*/  FFMA R74, R43.reuse, R85, R74 ;  /* 0x000000552b4a7223 */ /* 0x048fe2000000004a */
[C---:B------:R-:W-:Y:S01]  /*1e30*/  FFMA R75, R43.reuse, R90, R75 ;  /* 0x0000005a2b4b7223 */ /* 0x040fe2000000004b */
[CC--:B------:R-:W-:Y:S01]  /*1e40*/  FFMA R76, R43.reuse, R83.reuse, R76 ;  /* 0x000000532b4c7223 */ /* 0x0c0fe2000000004c */
[C---:B------:R-:W-:Y:S01]  /*1e50*/  FFMA R77, R43.reuse, R92, R77 ;  /* 0x0000005c2b4d7223 */ /* 0x040fe2000000004d */
[C---:B------:R-:W-:Y:S01]  /*1e60*/  FFMA R78, R43.reuse, R88, R78 ;  /* 0x000000582b4e7223 */ /* 0x040fe2000000004e */
[C---:B------:R-:W-:Y:S01]  /*1e70*/  FFMA R79, R43.reuse, R94, R79 ;  /* 0x0000005e2b4f7223 */ /* 0x040fe2000000004f */
[C---:B------:R-:W-:Y:S01]  /*1e80*/  FFMA R80, R43.reuse, R86, R80 ;  /* 0x000000562b507223 */ /* 0x040fe20000000050 */
[-C--:B------:R-:W-:Y:S01]  /*1e90*/  FFMA R82, R43, R84.reuse, R82 ;  /* 0x000000542b527223 */ /* 0x080fe20000000052 */
[----:B------:R-:W-:Y:S01]  /*1ea0*/  LDS R14, [R3+UR7+0xa80] ;  /* 0x000a8007030e7984 */ /* 0x000fe20008000800 */
[C---:B----4-:R-:W-:Y:S01]  /*1eb0*/  FFMA R35, R87.reuse, R84, R35 ;  /* 0x0000005457237223 */ /* 0x050fe20000000023 */
        /* <DEDUP_REMOVED lines=8> */
[----:B------:R-:W-:Y:S01]  /*1f40*/  FFMA R42, R87, R85, R42 ;  /* 0x00000055572a7223 */ /* 0x000fe2000000002a */
[C---:B-----5:R-:W-:Y:S01]  /*1f50*/  FFMA R89, R6.reuse, R84, R89 ;  /* 0x0000005406597223 */ /* 0x060fe20000000059 */
[----:B------:R-:W-:Y:S01]  /*1f60*/  LDS R59, [R3+UR7+0xb40] ;  /* 0x000b4007033b7984 */ /* 0x000fe20008000800 */
[C---:B------:R-:W-:Y:S01]  /*1f70*/  FFMA R91, R6.reuse, R86, R91 ;  /* 0x00000056065b7223 */ /* 0x040fe2000000005b */
[C---:B------:R-:W-:Y:S01]  /*1f80*/  FFMA R69, R6.reuse, R94, R69 ;  /* 0x0000005e06457223 */ /* 0x040fe20000000045 */
[C---:B------:R-:W-:Y:S01]  /*1f90*/  FFMA R93, R6.reuse, R88, R93 ;  /* 0x00000058065d7223 */ /* 0x040fe2000000005d */
[----:B------:R-:W-:Y:S01]  /*1fa0*/  LDS R24, [R3+UR7+0xb80] ;  /* 0x000b800703187984 */ /* 0x000fe20008000800 */
[C---:B------:R-:W-:Y:S01]  /*1fb0*/  FFMA R63, R6.reuse, R92, R63 ;  /* 0x0000005c063f7223 */ /* 0x040fe2000000003f */
[C---:B------:R-:W-:Y:S01]  /*1fc0*/  FFMA R60, R6.reuse, R83, R60 ;  /* 0x00000053063c7223 */ /* 0x040fe2000000003c */
[C---:B------:R-:W-:Y:S01]  /*1fd0*/  FFMA R61, R6.reuse, R90, R61 ;  /* 0x0000005a063d7223 */ /* 0x040fe2000000003d */
[----:B------:R-:W-:Y:S01]  /*1fe0*/  LDS R55, [R3+UR7+0xbc0] ;  /* 0x000bc00703377984 */ /* 0x000fe20008000800 */
[----:B------:R-:W-:Y:S01]  /*1ff0*/  FFMA R58, R6, R85, R58 ;  /* 0x00000055063a7223 */ /* 0x000fe2000000003a */
[C---:B------:R-:W-:Y:S01]  /*2000*/  FFMA R95, R8.reuse, R84, R95 ;  /* 0x00000054085f7223 */ /* 0x040fe2000000005f */
[C---:B------:R-:W-:Y:S01]  /*2010*/  FFMA R97, R8.reuse, R86, R97 ;  /* 0x0000005608617223 */ /* 0x040fe20000000061 */
[----:B------:R-:W1:Y:S01]  /*2020*/  LDS R81, [R4+UR9+0xa80] ;  /* 0x000a800904517984 */ /* 0x000e620008000800 */
[C---:B------:R-:W-:Y:S01]  /*2030*/  FFMA R49, R8.reuse, R94, R49 ;  /* 0x0000005e08317223 */ /* 0x040fe20000000031 */
[C---:B------:R-:W-:Y:S01]  /*2040*/  FFMA R99, R8.reuse, R88, R99 ;  /* 0x0000005808637223 */ /* 0x040fe20000000063 */
[C---:B------:R-:W-:Y:S01]  /*2050*/  FFMA R15, R8.reuse, R92, R15 ;  /* 0x0000005c080f7223 */ /* 0x040fe2000000000f */
[----:B------:R-:W2:Y:S01]  /*2060*/  LDS R73, [R4+UR9+0xa00] ;  /* 0x000a000904497984 */ /* 0x000ea20008000800 */
[C---:B------:R-:W-:Y:S01]  /*2070*/  FFMA R16, R8.reuse, R83, R16 ;  /* 0x0000005308107223 */ /* 0x040fe20000000010 */
[CC--:B------:R-:W-:Y:S01]  /*2080*/  FFMA R17, R8.reuse, R90.reuse, R17 ;  /* 0x0000005a08117223 */ /* 0x0c0fe20000000011 */
[-C--:B------:R-:W-:Y:S01]  /*2090*/  FFMA R18, R8, R85.reuse, R18 ;  /* 0x0000005508127223 */ /* 0x080fe20000000012 */
[----:B------:R-:W3:Y:S01]  /*20a0*/  LDS R43, [R4+UR9+0xa40] ;  /* 0x000a4009042b7984 */ /* 0x000ee20008000800 */
        /* <DEDUP_REMOVED lines=16> */
[----:B------:R-:W4:Y:S04]  /*21b0*/  LDS R87, [R4+UR9+0xac0] ;  /* 0x000ac00904577984 */ /* 0x000f280008000800 */
[----:B------:R-:W5:Y:S04]  /*21c0*/  LDS R6, [R4+UR9+0xb00] ;  /* 0x000b000904067984 */ /* 0x000f680008000800 */
[----:B------:R-:W5:Y:S04]  /*21d0*/  LDS R8, [R4+UR9+0xb40] ;  /* 0x000b400904087984 */ /* 0x000f680008000800 */
[----:B------:R-:W5:Y:S01]  /*21e0*/  LDS R11, [R4+UR9+0xb80] ;  /* 0x000b8009040b7984 */ /* 0x000f620008000800 */
[----:B-1----:R-:W-:-:S03]  /*21f0*/  FFMA R56, R81, R55, R56 ;  /* 0x0000003751387223 */ /* 0x002fc60000000038 */
[----:B------:R-:W1:Y:S01]  /*2200*/  LDS R13, [R4+UR9+0xbc0] ;  /* 0x000bc009040d7984 */ /* 0x000e620008000800 */
[C---:B------:R-:W-:Y:S01]  /*2210*/  FFMA R57, R81.reuse, R24, R57 ;  /* 0x0000001851397223 */ /* 0x040fe20000000039 */
[CC--:B------:R-:W-:Y:S01]  /*2220*/  FFMA R62, R81.reuse, R59.reuse, R62 ;  /* 0x0000003b513e7223 */ /* 0x0c0fe2000000003e */
[C---:B------:R-:W-:Y:S01]  /*2230*/  FFMA R64, R81.reuse, R10, R64 ;  /* 0x0000000a51407223 */ /* 0x040fe20000000040 */
[C---:B------:R-:W-:Y:S01]  /*2240*/  FFMA R65, R81.reuse, R26, R65 ;  /* 0x0000001a51417223 */ /* 0x040fe20000000041 */
[C---:B------:R-:W-:Y:S01]  /*2250*/  FFMA R66, R81.reuse, R14, R66 ;  /* 0x0000000e51427223 */ /* 0x040fe20000000042 */
[C---:B------:R-:W-:Y:S01]  /*2260*/  FFMA R67, R81.reuse, R32, R67 ;  /* 0x0000002051437223 */ /* 0x040fe20000000043 */
        /* <DEDUP_REMOVED lines=11> */
[C---:B------:R-:W-:Y:S01]  /*2320*/  FFMA R46, R43.reuse, R14, R46 ;  /* 0x0000000e2b2e7223 */ /* 0x040fe2000000002e */
        /* <DEDUP_REMOVED lines=8> */
[----:B------:R-:W-:Y:S01]  /*23b0*/  FFMA R75, R87, R24, R75 ;  /* 0x00000018574b7223 */ /* 0x000fe2000000004b */
[----:B------:R-:W2:Y:S01]  /*23c0*/  LDS R85, [R4+UR9+0xc80] ;  /* 0x000c800904557984 */ /* 0x000ea20008000800 */
[C---:B-----5:R-:W-:Y:S01]  /*23d0*/  FFMA R69, R6.reuse, R14, R69 ;  /* 0x0000000e06457223 */ /* 0x060fe20000000045 */
[C---:B------:R-:W-:Y:S01]  /*23e0*/  FFMA R63, R6.reuse, R10, R63 ;  /* 0x0000000a063f7223 */ /* 0x040fe2000000003f */
[----:B------:R-:W-:Y:S01]  /*23f0*/  FFMA R61, R6, R24, R61 ;  /* 0x00000018063d7223 */ /* 0x000fe2000000003d */
[----:B------:R-:W3:Y:S01]  /*2400*/  LDS R70, [R3+UR7+0xc00] ;  /* 0x000c000703467984 */ /* 0x000ee20008000800 */
[C---:B------:R-:W-:Y:S01]  /*2410*/  FFMA R49, R8.reuse, R14, R49 ;  /* 0x0000000e08317223 */ /* 0x040fe20000000031 */
[C---:B------:R-:W-:Y:S01]  /*2420*/  FFMA R15, R8.reuse, R10, R15 ;  /* 0x0000000a080f7223 */ /* 0x040fe2000000000f */
[----:B------:R-:W-:Y:S01]  /*2430*/  FFMA R17, R8, R24, R17 ;  /* 0x0000001808117223 */ /* 0x000fe20000000011 */
[----:B------:R-:W-:Y:S01]  /*2440*/  LDS R43, [R3+UR7+0xc40] ;  /* 0x000c4007032b7984 */ /* 0x000fe20008000800 */
[C---:B------:R-:W-:Y:S01]  /*2450*/  FFMA R23, R11.reuse, R14, R23 ;  /* 0x0000000e0b177223 */ /* 0x040fe20000000017 */
[C---:B------:R-:W-:Y:S01]  /*2460*/  FFMA R21, R11.reuse, R10, R21 ;  /* 0x0000000a0b157223 */ /* 0x040fe20000000015 */
[----:B------:R-:W-:Y:S01]  /*2470*/  FFMA R19, R11, R24, R19 ;  /* 0x000000180b137223 */ /* 0x000fe20000000013 */
[----:B------:R-:W4:Y:S01]  /*2480*/  LDS R68, [R3+UR7+0xc80] ;  /* 0x000c800703447984 */ /* 0x000f220008000800 */
[C---:B-1----:R-:W-:Y:S01]  /*2490*/  FFMA R31, R13.reuse, R14, R31 ;  /* 0x0000000e0d1f7223 */ /* 0x042fe2000000001f */
[C---:B------:R-:W-:Y:S01]  /*24a0*/  FFMA R29, R13.reuse, R10, R29 ;  /* 0x0000000a0d1d7223 */ /* 0x040fe2000000001d */
[----:B------:R-:W-:Y:S01]  /*24b0*/  FFMA R27, R13, R24, R27 ;  /* 0x000000180d1b7223 */ /* 0x000fe2000000001b */
[----:B------:R-:W1:Y:S01]  /*24c0*/  LDS R34, [R3+UR7+0xcc0] ;  /* 0x000cc00703227984 */ /* 0x000e620008000800 */
[C---:B------:R-:W-:Y:S01]  /*24d0*/  FFMA R74, R87.reuse, R55, R74 ;  /* 0x00000037574a7223 */ /* 0x040fe2000000004a */
[CC--:B------:R-:W-:Y:S01]  /*24e0*/  FFMA R76, R87.reuse, R59.reuse, R76 ;  /* 0x0000003b574c7223 */ /* 0x0c0fe2000000004c */
[C---:B------:R-:W-:Y:S01]  /*24f0*/  FFMA R78, R87.reuse, R26, R78 ;  /* 0x0000001a574e7223 */ /* 0x040fe2000000004e */
[----:B------:R-:W5:Y:S01]  /*2500*/  LDS R52, [R3+UR7+0xd00] ;  /* 0x000d000703347984 */ /* 0x000f620008000800 */
[C---:B------:R-:W-:Y:S01]  /*2510*/  FFMA R80, R87.reuse, R32, R80 ;  /* 0x0000002057507223 */ /* 0x040fe20000000050 */
[-C--:B------:R-:W-:Y:S01]  /*2520*/  FFMA R82, R87, R12.reuse, R82 ;  /* 0x0000000c57527223 */ /* 0x080fe20000000052 */
[C---:B------:R-:W-:Y:S01]  /*2530*/  FFMA R89, R6.reuse, R12, R89 ;  /* 0x0000000c06597223 */ /* 0x040fe20000000059 */
[----:B------:R-:W5:Y:S01]  /*2540*/  LDS R50, [R3+UR7+0xd80] ;  /* 0x000d800703327984 */ /* 0x000f620008000800 */
[C---:B------:R-:W-:Y:S01]  /*2550*/  FFMA R72, R6.reuse, R32, R91 ;  /* 0x0000002006487223 */ /* 0x040fe2000000005b */
[C---:B------:R-:W-:Y:S01]  /*2560*/  FFMA R93, R6.reuse, R26, R93 ;  /* 0x0000001a065d7223 */ /* 0x040fe2000000005d */
[C---:B------:R-:W-:Y:S01]  /*2570*/  FFMA R60, R6.reuse, R59, R60 ;  /* 0x0000003b063c7223 */ /* 0x040fe2000000003c */
[----:B------:R-:W5:Y:S01]  /*2580*/  LDS R73, [R3+UR7+0xdc0] ;  /* 0x000dc00703497984 */ /* 0x000f620008000800 */
[----:B------:R-:W-:Y:S01]  /*2590*/  FFMA R58, R6, R55, R58 ;  /* 0x00000037063a7223 */ /* 0x000fe2000000003a */
[C---:B------:R-:W-:Y:S01]  /*25a0*/  FFMA R95, R8.reuse, R12, R95 ;  /* 0x0000000c085f7223 */ /* 0x040fe2000000005f */
[C---:B------:R-:W-:Y:S01]  /*25b0*/  FFMA R6, R8.reuse, R32, R97 ;  /* 0x0000002008067223 */ /* 0x040fe20000000061 */
[----:B------:R-:W5:Y:S01]  /*25c0*/  LDS R83, [R4+UR9+0xc40] ;  /* 0x000c400904537984 */ /* 0x000f620008000800 */
[CC--:B------:R-:W-:Y:S01]  /*25d0*/  FFMA R99, R8.reuse, R26.reuse, R99 ;  /* 0x0000001a08637223 */ /* 0x0c0fe20000000063 */
[C---:B------:R-:W-:Y:S01]  /*25e0*/  FFMA R16, R8.reuse, R59, R16 ;  /* 0x0000003b08107223 */ /* 0x040fe20000000010 */
[----:B------:R-:W-:Y:S01]  /*25f0*/  FFMA R18, R8, R55, R18 ;  /* 0x0000003708127223 */ /* 0x000fe20000000012 */
[----:B------:R-:W5:Y:S01]  /*2600*/  LDS R14, [R4+UR9+0xd00] ;  /* 0x000d0009040e7984 */ /* 0x000f620008000800 */
[-C--:B------:R-:W-:Y:S01]  /*2610*/  FFMA R101, R11, R26.reuse, R101 ;  /* 0x0000001a0b657223 */ /* 0x080fe20000000065 */
[----:B------:R-:W-:Y:S01]  /*2620*/  FFMA R9, R13, R26, R9 ;  /* 0x0000001a0d097223 */ /* 0x000fe20000000009 */
[----:B------:R-:W-:Y:S01]  /*2630*/  FFMA R22, R11, R59, R22 ;  /* 0x0000003b0b167223 */ /* 0x000fe20000000016 */
[----:B--2---:R-:W-:Y:S01]  /*2640*/  FFMA R10, R85, R81, R62 ;  /* 0x00000051550a7223 */ /* 0x004fe2000000003e */
[----:B------:R-:W2:Y:S01]  /*2650*/  LDS R94, [R4+UR9+0xd40] ;  /* 0x000d4009045e7984 */ /* 0x000ea20008000800 */
[-C--:B------:R-:W-:Y:S01]  /*2660*/  FFMA R8, R11, R32.reuse, R103 ;  /* 0x000000200b087223 */ /* 0x080fe20000000067 */
[C---:B------:R-:W-:Y:S01]  /*2670*/  FFMA R30, R13.reuse, R59, R30 ;  /* 0x0000003b0d1e7223 */ /* 0x040fe2000000001e */
[CC--:B------:R-:W-:Y:S01]  /*2680*/  FFMA R28, R13.reuse, R55.reuse, R28 ;  /* 0x000000370d1c7223 */ /* 0x0c0fe2000000001c */
[----:B------:R-:W2:Y:S01]  /*2690*/  LDS R84, [R4+UR9+0xc00] ;  /* 0x000c000904547984 */ /* 0x000ea20008000800 */
[C---:B------:R-:W-:Y:S01]  /*26a0*/  FFMA R32, R13.reuse, R32, R7 ;  /* 0x000000200d207223 */ /* 0x040fe20000000007 */
[-C--:B------:R-:W-:Y:S01]  /*26b0*/  FFMA R59, R13, R12.reuse, R33 ;  /* 0x0000000c0d3b7223 */ /* 0x080fe20000000021 */
[C---:B------:R-:W-:Y:S01]  /*26c0*/  FFMA R20, R11.reuse, R55, R20 ;  /* 0x000000370b147223 */ /* 0x040fe20000000014 */
[----:B------:R-:W2:Y:S01]  /*26d0*/  LDS R87, [R4+UR9+0xcc0] ;  /* 0x000cc00904577984 */ /* 0x000ea20008000800 */
[----:B------:R-:W-:Y:S01]  /*26e0*/  FFMA R25, R11, R12, R25 ;  /* 0x0000000c0b197223 */ /* 0x000fe20000000019 */
[C---:B---3--:R-:W-:Y:S01]  /*26f0*/  FFMA R71, R85.reuse, R70, R71 ;  /* 0x0000004655477223 */ /* 0x048fe20000000047 */
[C---:B----4-:R-:W-:Y:S01]  /*2700*/  FFMA R66, R85.reuse, R68, R66 ;  /* 0x0000004455427223 */ /* 0x050fe20000000042 */
[----:B------:R-:W-:Y:S01]  /*2710*/  LDS R108, [R3+UR7+0xe40] ;  /* 0x000e4007036c7984 */ /* 0x000fe20008000800 */
[----:B-1----:R-:W-:-:S03]  /*2720*/  FFMA R62, R85, R34, R65 ;  /* 0x00000022553e7223 */ /* 0x002fc60000000041 */
[----:B------:R-:W-:Y:S01]  /*2730*/  LDS R13, [R4+UR9+0xe40] ;  /* 0x000e4009040d7984 */ /* 0x000fe20008000800 */
[----:B-----5:R-:W-:-:S03]  /*2740*/  FFMA R26, R85, R52, R64 ;  /* 0x00000034551a7223 */ /* 0x020fc60000000040 */
[----:B------:R-:W1:Y:S01]  /*2750*/  LDS R65, [R4+UR9+0xdc0] ;  /* 0x000dc00904417984 */ /* 0x000e620008000800 */
        /* <DEDUP_REMOVED lines=9> */
[C---:B------:R-:W-:Y:S01]  /*27f0*/  FFMA R51, R83.reuse, R81, R51 ;  /* 0x0000005153337223 */ /* 0x040fe20000000033 */
[CC--:B------:R-:W-:Y:S01]  /*2800*/  FFMA R53, R83.reuse, R50.reuse, R53 ;  /* 0x0000003253357223 */ /* 0x0c0fe20000000035 */
[----:B------:R-:W-:Y:S01]  /*2810*/  FFMA R54, R83, R73, R54 ;  /* 0x0000004953367223 */ /* 0x000fe20000000036 */
[----:B------:R-:W3:Y:S01]  /*2820*/  LDS R47, [R4+UR9+0xf00] ;  /* 0x000f0009042f7984 */ /* 0x000ee20008000800 */
[----:B------:R-:W-:Y:S01]  /*2830*/  FFMA R92, R14, R50, R61 ;  /* 0x000000320e5c7223 */ /* 0x000fe2000000003d */
[-C--:B--2---:R-:W-:Y:S01]  /*2840*/  FFMA R120, R94, R52.reuse, R15 ;  /* 0x000000345e787223 */ /* 0x084fe2000000000f */
[-C--:B------:R-:W-:Y:S01]  /*2850*/  FFMA R96, R14, R52.reuse, R63 ;  /* 0x000000340e607223 */ /* 0x080fe2000000003f */
[----:B------:R-:W2:Y:S01]  /*2860*/  LDS R83, [R4+UR9+0xd80] ;  /* 0x000d800904537984 */ /* 0x000ea20008000800 */
[----:B------:R-:W-:Y:S01]  /*2870*/  FFMA R39, R84, R52, R39 ;  /* 0x0000003454277223 */ /* 0x000fe20000000027 */
[-C--:B------:R-:W-:Y:S01]  /*2880*/  FFMA R118, R14, R43.reuse, R72 ;  /* 0x0000002b0e767223 */ /* 0x080fe20000000048 */
[C---:B------:R-:W-:Y:S01]  /*2890*/  FFMA R35, R84.reuse, R70, R35 ;  /* 0x0000004654237223 */ /* 0x040fe20000000023 */
[----:B------:R-:W4:Y:S01]  /*28a0*/  LDS R45, [R4+UR9+0xec0] ;  /* 0x000ec009042d7984 */ /* 0x000f220008000800 */
[C---:B------:R-:W-:Y:S01]  /*28b0*/  FFMA R90, R87.reuse, R52, R77 ;  /* 0x00000034575a7223 */ /* 0x040fe2000000004d */
[C---:B------:R-:W-:Y:S01]  /*28c0*/  FFMA R91, R84.reuse, R43, R36 ;  /* 0x0000002b545b7223 */ /* 0x040fe20000000024 */
[C---:B------:R-:W-:Y:S01]  /*28d0*/  FFMA R37, R84.reuse, R68, R37 ;  /* 0x0000004454257223 */ /* 0x040fe20000000025 */
[----:B------:R-:W5:Y:S01]  /*28e0*/  LDS R61, [R3+UR7+0xec0] ;  /* 0x000ec007033d7984 */ /* 0x000f620008000800 */
[C---:B------:R-:W-:Y:S01]  /*28f0*/  FFMA R38, R84.reuse, R34, R38 ;  /* 0x0000002254267223 */ /* 0x040fe20000000026 */
[C---:B------:R-:W-:Y:S01]  /*2900*/  FFMA R7, R84.reuse, R81, R40 ;  /* 0x0000005154077223 */ /* 0x040fe20000000028 */
[----:B------:R-:W-:Y:S01]  /*2910*/  FFMA R41, R84, R50, R41 ;  /* 0x0000003254297223 */ /* 0x000fe20000000029 */
[----:B------:R-:W5:Y:S01]  /*2920*/  LDS R104, [R3+UR7+0xe80] ;  /* 0x000e800703687984 */ /* 0x000f620008000800 */
[----:B------:R-:W-:Y:S01]  /*2930*/  FFMA R110, R87, R43, R80 ;  /* 0x0000002b576e7223 */ /* 0x000fe20000000050 */
[-C--:B------:R-:W-:Y:S01]  /*2940*/  FFMA R72, R14, R73.reuse, R58 ;  /* 0x000000490e487223 */ /* 0x080fe2000000003a */
[----:B------:R-:W-:Y:S01]  /*2950*/  FFMA R84, R84, R73, R42 ;  /* 0x0000004954547223 */ /* 0x000fe2000000002a */
[----:B------:R-:W-:Y:S01]  /*2960*/  LDS R55, [R4+UR9+0xf40] ;  /* 0x000f400904377984 */ /* 0x000fe20008000800 */
[----:B-1----:R-:W-:Y:S01]  /*2970*/  FFMA R29, R65, R52, R29 ;  /* 0x00000034411d7223 */ /* 0x002fe2000000001d */
        /* <DEDUP_REMOVED lines=8> */
[----:B------:R-:W-:Y:S01]  /*2a00*/  FFMA R40, R85, R43, R67 ;  /* 0x0000002b55287223 */ /* 0x000fe20000000043 */
[C---:B------:R-:W-:Y:S01]  /*2a10*/  FFMA R42, R87.reuse, R68, R79 ;  /* 0x00000044572a7223 */ /* 0x040fe2000000004f */
[----:B------:R3:W1:Y:S01]  /*2a20*/  LDS R12, [R4+UR9+0xfc0] ;  /* 0x000fc009040c7984 */ /* 0x0006620008000800 */
[C---:B------:R-:W-:Y:S01]  /*2a30*/  FFMA R88, R14.reuse, R70, R89 ;  /* 0x000000460e587223 */ /* 0x040fe20000000059 */
[C---:B------:R-:W-:Y:S01]  /*2a40*/  FFMA R82, R14.reuse, R68, R69 ;  /* 0x000000440e527223 */ /* 0x040fe20000000045 */
[CC--:B------:R-:W-:Y:S01]  /*2a50*/  FFMA R80, R14.reuse, R34.reuse, R93 ;  /* 0x000000220e507223 */ /* 0x0c0fe2000000005d */
[----:B------:R-:W-:Y:S01]  /*2a60*/  LDS R105, [R3+UR7+0xe00] ;  /* 0x000e000703697984 */ /* 0x000fe20008000800 */
[-C--:B------:R-:W-:Y:S01]  /*2a70*/  FFMA R60, R14, R81.reuse, R60 ;  /* 0x000000510e3c7223 */ /* 0x080fe2000000003c */
[----:B------:R-:W-:Y:S01]  /*2a80*/  FFMA R76, R87, R81, R76 ;  /* 0x00000051574c7223 */ /* 0x000fe2000000004c */
[----:B------:R-:W-:Y:S01]  /*2a90*/  FFMA R9, R65, R34, R9 ;  /* 0x0000002241097223 */ /* 0x000fe20000000009 */
[C---:B---3--:R-:W-:Y:S01]  /*2aa0*/  FFMA R4, R94.reuse, R70, R95 ;  /* 0x000000465e047223 */ /* 0x048fe2000000005f */
[-C--:B------:R-:W-:Y:S01]  /*2ab0*/  FFMA R94, R94, R73.reuse, R18 ;  /* 0x000000495e5e7223 */ /* 0x080fe20000000012 */
[----:B------:R-:W-:Y:S01]  /*2ac0*/  FFMA R14, R47, R108, R118 ;  /* 0x0000006c2f0e7223 */ /* 0x000fe20000000076 */
[-C--:B------:R-:W-:Y:S01]  /*2ad0*/  FFMA R74, R87, R73.reuse, R74 ;  /* 0x00000049574a7223 */ /* 0x080fe2000000004a */
[C---:B--2---:R-:W-:Y:S01]  /*2ae0*/  FFMA R21, R83.reuse, R52, R21 ;  /* 0x0000003453157223 */ /* 0x044fe20000000015 */
[C---:B------:R-:W-:Y:S01]  /*2af0*/  FFMA R98, R83.reuse, R73, R20 ;  /* 0x0000004953627223 */ /* 0x040fe20000000014 */
[----:B------:R-:W2:Y:S01]  /*2b00*/  LDS R52, [R3+UR7+0xf40] ;  /* 0x000f400703347984 */ /* 0x000ea20008000800 */
[C---:B------:R-:W-:Y:S01]  /*2b10*/  FFMA R20, R83.reuse, R50, R19 ;  /* 0x0000003253147223 */ /* 0x040fe20000000013 */
[C---:B------:R-:W-:Y:S01]  /*2b20*/  FFMA R102, R83.reuse, R70, R25 ;  /* 0x0000004653667223 */ /* 0x040fe20000000019 */
[C---:B------:R-:W-:Y:S01]  /*2b30*/  FFMA R114, R83.reuse, R81, R22 ;  /* 0x0000005153727223 */ /* 0x040fe20000000016 */
[----:B------:R-:W3:Y:S01]  /*2b40*/  LDS R19, [R3+UR7+0xf80] ;  /* 0x000f800703137984 */ /* 0x000ee20008000800 */
[C---:B------:R-:W-:Y:S01]  /*2b50*/  FFMA R22, R83.reuse, R34, R101 ;  /* 0x0000002253167223 */ /* 0x040fe20000000065 */
[CC--:B------:R-:W-:Y:S01]  /*2b60*/  FFMA R18, R83.reuse, R68.reuse, R23 ;  /* 0x0000004453127223 */ /* 0x0c0fe20000000017 */
[-C--:B------:R-:W-:Y:S01]  /*2b70*/  FFMA R16, R83, R43.reuse, R8 ;  /* 0x0000002b53107223 */ /* 0x080fe20000000008 */
[----:B------:R-:W3:Y:S01]  /*2b80*/  LDS R25, [R3+UR7+0xfc0] ;  /* 0x000fc00703197984 */ /* 0x000ee20008000800 */
[C---:B------:R-:W-:Y:S01]  /*2b90*/  FFMA R31, R65.reuse, R68, R31 ;  /* 0x00000044411f7223 */ /* 0x040fe2000000001f */
[----:B------:R-:W-:Y:S01]  /*2ba0*/  FFMA R43, R65, R43, R32 ;  /* 0x0000002b412b7223 */ /* 0x000fe20000000020 */
[----:B----4-:R-:W-:Y:S01]  /*2bb0*/  FFMA R6, R45, R108, R110 ;  /* 0x0000006c2d067223 */ /* 0x010fe2000000006e */
[----:B-----5:R-:W-:Y:S01]  /*2bc0*/  FFMA R118, R64, R61, R38 ;  /* 0x0000003d40767223 */ /* 0x020fe20000000026 */
[----:B------:R-:W-:Y:S01]  /*2bd0*/  FFMA R78, R87, R34, R78 ;  /* 0x00000022574e7223 */ /* 0x000fe2000000004e */
[C---:B------:R-:W-:Y:S01]  /*2be0*/  FFMA R73, R65.reuse, R73, R28 ;  /* 0x0000004941497223 */ /* 0x040fe2000000001c */
[----:B------:R-:W-:Y:S01]  /*2bf0*/  FFMA R81, R65, R81, R30 ;  /* 0x0000005141517223 */ /* 0x000fe2000000001e */
[----:B------:R-:W-:Y:S01]  /*2c00*/  FFMA R110, R13, R104, R46 ;  /* 0x000000680d6e7223 */ /* 0x000fe2000000002e */
[-C--:B------:R-:W-:Y:S01]  /*2c10*/  FFMA R38, R33, R61.reuse, R62 ;  /* 0x0000003d21267223 */ /* 0x080fe2000000003e */
[----:B------:R-:W-:Y:S01]  /*2c20*/  FFMA R59, R65, R70, R59 ;  /* 0x00000046413b7223 */ /* 0x000fe2000000003b */
[----:B------:R-:W-:Y:S01]  /*2c30*/  FFMA R8, R33, R108, R40 ;  /* 0x0000006c21087223 */ /* 0x000fe20000000028 */
[----:B------:R-:W-:Y:S01]  /*2c40*/  FFMA R28, R45, R104, R42 ;  /* 0x000000682d1c7223 */ /* 0x000fe2000000002a */
[----:B-1----:R-:W-:Y:S01]  /*2c50*/  FFMA R46, R11, R61, R22 ;  /* 0x0000003d0b2e7223 */ /* 0x002fe20000000016 */
[----:B------:R-:W-:Y:S01]  /*2c60*/  FFMA R62, R55, R15, R120 ;  /* 0x0000000f373e7223 */ /* 0x000fe20000000078 */
[----:B------:R-:W-:Y:S01]  /*2c70*/  FFMA R36, R87, R50, R75 ;  /* 0x0000003257247223 */ /* 0x000fe2000000004b */
[-C--:B------:R-:W-:Y:S01]  /*2c80*/  FFMA R70, R55, R108.reuse, R122 ;  /* 0x0000006c37467223 */ /* 0x080fe2000000007a */
[----:B------:R-:W-:Y:S01]  /*2c90*/  FFMA R40, R11, R108, R16 ;  /* 0x0000006c0b287223 */ /* 0x000fe20000000010 */
[-C--:B------:R-:W-:Y:S01]  /*2ca0*/  FFMA R32, R33, R104.reuse, R66 ;  /* 0x0000006821207223 */ /* 0x080fe20000000042 */
[----:B------:R-:W-:Y:S01]  /*2cb0*/  FFMA R42, R11, R104, R18 ;  /* 0x000000680b2a7223 */ /* 0x000fe20000000012 */
[-C--:B------:R-:W-:Y:S01]  /*2cc0*/  FFMA R22, R12, R61.reuse, R9 ;  /* 0x0000003d0c167223 */ /* 0x080fe20000000009 */
[----:B------:R-:W-:Y:S01]  /*2cd0*/  FFMA R27, R65, R50, R27 ;  /* 0x00000032411b7223 */ /* 0x000fe2000000001b */
[-C--:B------:R-:W-:Y:S01]  /*2ce0*/  FFMA R124, R64, R108.reuse, R91 ;  /* 0x0000006c407c7223 */ /* 0x080fe2000000005b */
[-C--:B------:R-:W-:Y:S01]  /*2cf0*/  FFMA R112, R13, R108.reuse, R112 ;  /* 0x0000006c0d707223 */ /* 0x080fe20000000070 */
[----:B------:R-:W-:Y:S01]  /*2d00*/  FFMA R16, R12, R108, R43 ;  /* 0x0000006c0c107223 */ /* 0x000fe2000000002b */
[-C--:B------:R-:W-:Y:S01]  /*2d10*/  FFMA R122, R64, R104.reuse, R37 ;  /* 0x00000068407a7223 */ /* 0x080fe20000000025 */
[-C--:B------:R-:W-:Y:S01]  /*2d20*/  FFMA R82, R47, R104.reuse, R82 ;  /* 0x000000682f527223 */ /* 0x080fe20000000052 */
[CC--:B------:R-:W-:Y:S01]  /*2d30*/  FFMA R68, R55.reuse, R104.reuse, R116 ;  /* 0x0000006837447223 */ /* 0x0c0fe20000000074 */
[----:B------:R-:W-:Y:S01]  /*2d40*/  FFMA R18, R12, R104, R31 ;  /* 0x000000680c127223 */ /* 0x000fe2000000001f */
[----:B------:R-:W-:Y:S01]  /*2d50*/  FFMA R66, R55, R61, R106 ;  /* 0x0000003d37427223 */ /* 0x000fe2000000006a */
[-C--:B------:R-:W-:Y:S01]  /*2d60*/  FFMA R9, R33, R15.reuse, R26 ;  /* 0x0000000f21097223 */ /* 0x080fe2000000001a */
[C---:B------:R-:W-:Y:S01]  /*2d70*/  FFMA R34, R45.reuse, R15, R90 ;  /* 0x0000000f2d227223 */ /* 0x040fe2000000005a */
[-C--:B--2---:R-:W-:Y:S01]  /*2d80*/  FFMA R120, R45, R52.reuse, R76 ;  /* 0x000000342d787223 */ /* 0x084fe2000000004c */
[-C--:B------:R-:W-:Y:S01]  /*2d90*/  FFMA R76, R47, R52.reuse, R60 ;  /* 0x000000342f4c7223 */ /* 0x080fe2000000003c */
[-C--:B------:R-:W-:Y:S01]  /*2da0*/  FFMA R108, R13, R61.reuse, R24 ;  /* 0x0000003d0d6c7223 */ /* 0x080fe20000000018 */
[----:B------:R-:W-:Y:S01]  /*2db0*/  FFMA R30, R45, R61, R78 ;  /* 0x0000003d2d1e7223 */ /* 0x000fe2000000004e */
[CC--:B------:R-:W-:Y:S01]  /*2dc0*/  FFMA R106, R13.reuse, R15.reuse, R48 ;  /* 0x0000000f0d6a7223 */ /* 0x0c0fe20000000030 */
        /* <DEDUP_REMOVED lines=10> */
[----:B------:R-:W-:Y:S01]  /*2e70*/  FFMA R52, R47, R105, R88 ;  /* 0x000000692f347223 */ /* 0x000fe20000000058 */
[-C--:B---3--:R-:W-:Y:S01]  /*2e80*/  FFMA R17, R45, R19.reuse, R36 ;  /* 0x000000132d117223 */ /* 0x088fe20000000024 */
[-C--:B------:R-:W-:Y:S01]  /*2e90*/  FFMA R15, R47, R19.reuse, R92 ;  /* 0x000000132f0f7223 */ /* 0x080fe2000000005c */
[----:B------:R-:W-:Y:S01]  /*2ea0*/  FFMA R23, R11, R19, R20 ;  /* 0x000000130b177223 */ /* 0x000fe20000000014 */
[C---:B------:R-:W-:Y:S01]  /*2eb0*/  FFMA R88, R13.reuse, R25, R54 ;  /* 0x000000190d587223 */ /* 0x040fe20000000036 */
[-C--:B------:R-:W-:Y:S01]  /*2ec0*/  FFMA R41, R64, R19.reuse, R41 ;  /* 0x0000001340297223 */ /* 0x080fe20000000029 */
[-C--:B------:R-:W-:Y:S01]  /*2ed0*/  FFMA R7, R13, R19.reuse, R53 ;  /* 0x000000130d077223 */ /* 0x080fe20000000035 */
        /* <DEDUP_REMOVED lines=12> */
[C---:B------:R-:W-:Y:S01]  /*2fa0*/  FFMA R105, R12.reuse, R105, R59 ;  /* 0x000000690c697223 */ /* 0x040fe2000000003b */
[-C--:B------:R-:W-:Y:S01]  /*2fb0*/  FFMA R84, R33, R25.reuse, R56 ;  /* 0x0000001921547223 */ /* 0x080fe20000000038 */
[-C--:B------:R-:W-:Y:S01]  /*2fc0*/  FFMA R74, R45, R25.reuse, R74 ;  /* 0x000000192d4a7223 */ /* 0x080fe2000000004a */
[-C--:B------:R-:W-:Y:S01]  /*2fd0*/  FFMA R51, R47, R25.reuse, R72 ;  /* 0x000000192f337223 */ /* 0x080fe20000000048 */
[-C--:B------:R-:W-:Y:S01]  /*2fe0*/  FFMA R19, R11, R25.reuse, R98 ;  /* 0x000000190b137223 */ /* 0x080fe20000000062 */
[----:B------:R-:W-:Y:S01]  /*2ff0*/  FFMA R94, R12, R25, R73 ;  /* 0x000000190c5e7223 */ /* 0x000fe20000000049 */
[----:B------:R-:W-:Y:S06]  /*3000*/  BAR.SYNC.DEFER_BLOCKING 0x0 ;  /* 0x0000000000007b1d */ /* 0x000fec0000010000 */
[----:B------:R-:W-:Y:S05]  /*3010*/  BRA.U UP0, `(.L_x_6) ;  /* 0xffffffd500187547 */ /* 0x000fea000b83ffff */
.L_x_5:
[----:B------:R-:W2:Y:S01]  /*3020*/  S2UR UR7, SR_CTAID.Y ;  /* 0x00000000000779c3 */ /* 0x000ea20000002600 */
[----:B------:R-:W3:Y:S01]  /*3030*/  LDCU UR6, c[0x0][0x3c4] ;  /* 0x00007880ff0677ac */ /* 0x000ee20008000800 */
[----:B------:R-:W-:Y:S02]  /*3040*/  SHF.R.U32.HI R4, RZ, 0x4, R0 ;  /* 0x00000004ff047819 */ /* 0x000fe40000011600 */
[----:B------:R-:W-:Y:S01]  /*3050*/  LOP3.LUT R0, R0, 0xf, RZ, 0xc0, !PT ;  /* 0x0000000f00007812 */ /* 0x000fe200078ec0ff */
[----:B------:R-:W4:Y:S01]  /*3060*/  LDCU.64 UR4, c[0x0][0x3b0] ;  /* 0x00007600ff0477ac */ /* 0x000f220008000a00 */
[----:B------:R-:W-:-:S03]  /*3070*/  SHF.L.U32 R33, R5, 0x4, RZ ;  /* 0x0000000405217819 */ /* 0x000fc600000006ff */
[----:B------:R-:W-:Y:S02]  /*3080*/  IMAD R0, R4, R5, R0 ;  /* 0x0000000504007224 */ /* 0x000fe400078e0200 */
[----:B--2---:R-:W-:-:S05]  /*3090*/  IMAD R3, R5, UR7, R2 ;  /* 0x0000000705037c24 */ /* 0x004fca000f8e0202 */
[----:B------:R-:W-:-:S04]  /*30a0*/  LEA R0, P0, R3, R0, 0x7 ;  /* 0x0000000003007211 */ /* 0x000fc800078038ff */
[----:B------:R-:W-:Y:S02]  /*30b0*/  IADD3.X R3, PT, PT, RZ, RZ, RZ, P0, !PT ;  /* 0x000000ffff037210 */ /* 0x000fe400007fe4ff */
[----:B---3--:R-:W-:Y:S02]  /*30c0*/  FSETP.NEU.AND P0, PT, RZ, UR6, PT ;  /* 0x00000006ff007c0b */ /* 0x008fe4000bf0d000 */
[----:B----4-:R-:W-:-:S04]  /*30d0*/  LEA R2, P1, R0, UR4, 0x2 ;  /* 0x0000000400027c11 */ /* 0x010fc8000f8210ff */
[----:B------:R-:W-:-:S07]  /*30e0*/  LEA.HI.X R3, R0, UR5, R3, 0x2, P1 ;  /* 0x0000000500037c11 */ /* 0x000fce00088f1403 */
[----:B------:R-:W-:Y:S05]  /*30f0*/  @!P0 BRA `(.L_x_7) ;  /* 0x0000001000248947 */ /* 0x000fea0003800000 */
[----:B-1----:R-:W2:Y:S01]  /*3100*/  LDG.E R4, desc[UR10][R2.64+0x40] ;  /* 0x0000400a02047981 */ /* 0x002ea2000c1e1900 */
        /* <DEDUP_REMOVED lines=20> */
[----:B------:R1:W-:Y:S01]  /*3250*/  STG.E desc[UR10][R2.64+0x40], R13 ;  /* 0x0000400d02007986 */ /* 0x0003e2000c10190a */
[----:B------:R-:W-:Y:S01]  /*3260*/  FFMA R25, R52, UR4, R25 ;  /* 0x0000000434197c23 */ /* 0x000fe20008000019 */
[----:B------:R-:W-:Y:S01]  /*3270*/  FFMA R27, R20, UR4, R27 ;  /* 0x00000004141b7c23 */ /* 0x000fe2000800001b */
[----:B------:R-:W-:Y:S01]  /*3280*/  FFMA R29, R96, UR4, R29 ;  /* 0x00000004601d7c23 */ /* 0x000fe2000800001d */
[----:B------:R-:W-:Y:S01]  /*3290*/  FFMA R105, R105, UR4, R0 ;  /* 0x0000000469697c23 */ /* 0x000fe20008000000 */
[----:B------:R2:W-:Y:S01]  /*32a0*/  STG.E desc[UR10][R2.64], R11 ;  /* 0x0000000b02007986 */ /* 0x0005e2000c10190a */
[----:B-1----:R-:W-:-:S03]  /*32b0*/  IMAD.WIDE R12, R33, 0x4, R2 ;  /* 0x00000004210c7825 */ /* 0x002fc600078e0202 */
[----:B------:R-:W-:Y:S04]  /*32c0*/  STG.E desc[UR10][R2.64+0x80], R71 ;  /* 0x0000804702007986 */ /* 0x000fe8000c10190a */
[----:B------:R1:W-:Y:S04]  /*32d0*/  STG.E desc[UR10][R2.64+0xc0], R21 ;  /* 0x0000c01502007986 */ /* 0x0003e8000c10190a */
        /* <DEDUP_REMOVED lines=13> */
[----:B-1----:R-:W-:Y:S01]  /*33b0*/  FMUL R21, R4, UR6 ;  /* 0x0000000604157c20 */ /* 0x002fe20008400000 */
        /* <DEDUP_REMOVED lines=23> */
[----:B------:R-:W1:Y:S04]  /*3530*/  LDG.E R6, desc[UR10][R2.64+0x80] ;  /* 0x0000800a02067981 */ /* 0x000e68000c1e1900 */
[----:B------:R-:W2:Y:S04]  /*3540*/  LDG.E R0, desc[UR10][R2.64] ;  /* 0x0000000a02007981 */ /* 0x000ea8000c1e1900 */
[----:B------:R-:W3:Y:S04]  /*3550*/  LDG.E R4, desc[UR10][R2.64+0x40] ;  /* 0x0000400a02047981 */ /* 0x000ee8000c1e1900 */
[----:B------:R-:W4:Y:S04]  /*3560*/  LDG.E R8, desc[UR10][R2.64+0xc0] ;  /* 0x0000c00a02087981 */ /* 0x000f28000c1e1900 */
[----:B------:R-:W5:Y:S04]  /*3570*/  LDG.E R14, desc[UR10][R2.64+0x100] ;  /* 0x0001000a020e7981 */ /* 0x000f68000c1e1900 */
[----:B------:R-:W5:Y:S04]  /*3580*/  LDG.E R16, desc[UR10][R2.64+0x140] ;  /* 0x0001400a02107981 */ /* 0x000f68000c1e1900 */
[----:B------:R-:W5:Y:S04]  /*3590*/  LDG.E R20, desc[UR10][R2.64+0x180] ;  /* 0x0001800a02147981 */ /* 0x000f68000c1e1900 */
[----:B------:R-:W5:Y:S01]  /*35a0*/  LDG.E R29, desc[UR10][R2.64+0x1c0] ;  /* 0x0001c00a021d7981 */ /* 0x000f62000c1e1900 */
[----:B-1----:R-:W-:-:S04]  /*35b0*/  FMUL R13, R6, UR6 ;  /* 0x00000006060d7c20 */ /* 0x002fc80008400000 */
[----:B------:R-:W-:Y:S01]  /*35c0*/  FFMA R25, R32, UR4, R13 ;  /* 0x0000000420197c23 */ /* 0x000fe2000800000d */
[----:B--2---:R-:W-:Y:S01]  /*35d0*/  FMUL R11, R0, UR6 ;  /* 0x00000006000b7c20 */ /* 0x004fe20008400000 */
        /* <DEDUP_REMOVED lines=62> */
[----:B------:R-:W5:Y:S01]  /*39c0*/  LDG.E R20, desc[UR10][R2.64+0x1c0] ;  /* 0x0001c00a02147981 */ /* 0x000f62000c1e1900 */
[----:B--2---:R-:W-:-:S04]  /*39d0*/  FMUL R6, R6, UR6 ;  /* 0x0000000606067c20 */ /* 0x004fc80008400000 */
[----:B-1----:R-:W-:Y:S01]  /*39e0*/  FFMA R13, R9, UR4, R6 ;  /* 0x00000004090d7c23 */ /* 0x002fe20008000006 */
[----:B---3--:R-:W-:Y:S01]  /*39f0*/  FMUL R11, R0, UR6 ;  /* 0x00000006000b7c20 */ /* 0x008fe20008400000 */
        /* <DEDUP_REMOVED lines=47> */
[----:B------:R1:W-:Y:S04]  /*3cf0*/  STG.E desc[UR10][R8.64], R11 ;  /* 0x0000000b08007986 */ /* 0x0003e8000c10190a */
[----:B------:R2:W-:Y:S04]  /*3d00*/  STG.E desc[UR10][R8.64+0x40], R13 ;  /* 0x0000400d08007986 */ /* 0x0005e8000c10190a */
[----:B------:R-:W-:Y:S04]  /*3d10*/  STG.E desc[UR10][R8.64+0x80], R21 ;  /* 0x0000801508007986 */ /* 0x000fe8000c10190a */
[----:B------:R-:W-:Y:S04]  /*3d20*/  STG.E desc[UR10][R8.64+0xc0], R25 ;  /* 0x0000c01908007986 */ /* 0x000fe8000c10190a */
        /* <DEDUP_REMOVED lines=10> */
[----:B--2---:R-:W2:Y:S04]  /*3dd0*/  LDG.E R13, desc[UR10][R2.64+0x180] ;  /* 0x0001800a020d7981 */ /* 0x004ea8000c1e1900 */
[----:B------:R-:W2:Y:S01]  /*3de0*/  LDG.E R14, desc[UR10][R2.64+0x1c0] ;  /* 0x0001c00a020e7981 */ /* 0x000ea2000c1e1900 */
[----:B----4-:R-:W-:Y:S01]  /*3df0*/  FMUL R0, R0, UR6 ;  /* 0x0000000600007c20 */ /* 0x010fe20008400000 */
[----:B-----5:R-:W-:-:S03]  /*3e00*/  FMUL R4, R4, UR6 ;  /* 0x0000000604047c20 */ /* 0x020fc60008400000 */
[----:B------:R-:W-:Y:S01]  /*3e10*/  FFMA R41, R41, UR4, R0 ;  /* 0x0000000429297c23 */ /* 0x000fe20008000000 */
[----:B------:R-:W-:Y:S01]  /*3e20*/  FFMA R7, R7, UR4, R4 ;  /* 0x0000000407077c23 */ /* 0x000fe20008000004 */
[----:B---3--:R-:W-:Y:S01]  /*3e30*/  FMUL R0, R11, UR6 ;  /* 0x000000060b007c20 */ /* 0x008fe20008400000 */
[----:B------:R-:W-:Y:S01]  /*3e40*/  FMUL R6, R6, UR6 ;  /* 0x0000000606067c20 */ /* 0x000fe20008400000 */
[----:B------:R-:W-:Y:S01]  /*3e50*/  FMUL R10, R10, UR6 ;  /* 0x000000060a0a7c20 */ /* 0x000fe20008400000 */
[----:B------:R-:W-:Y:S01]  /*3e60*/  FMUL R9, R12, UR6 ;  /* 0x000000060c097c20 */ /* 0x000fe20008400000 */
[----:B--2---:R-:W-:Y:S01]  /*3e70*/  FMUL R4, R13, UR6 ;  /* 0x000000060d047c20 */ /* 0x004fe20008400000 */
        /* <DEDUP_REMOVED lines=12> */
[----:B------:R1:W-:Y:S04]  /*3f40*/  STG.E desc[UR10][R2.64+0x100], R15 ;  /* 0x0001000f02007986 */ /* 0x0003e8000c10190a */
[----:B------:R2:W-:Y:S04]  /*3f50*/  STG.E desc[UR10][R2.64+0x140], R9 ;  /* 0x0001400902007986 */ /* 0x0005e8000c10190a */
[----:B------:R-:W-:Y:S04]  /*3f60*/  STG.E desc[UR10][R2.64+0x180], R23 ;  /* 0x0001801702007986 */ /* 0x000fe8000c10190a */
[----:B------:R3:W-:Y:S04]  /*3f70*/  STG.E desc[UR10][R2.64+0x1c0], R11 ;  /* 0x0001c00b02007986 */ /* 0x0007e8000c10190a */
[----:B------:R-:W4:Y:S04]  /*3f80*/  LDG.E R0, desc[UR10][R4.64] ;  /* 0x0000000a04007981 */ /* 0x000f28000c1e1900 */
[----:B------:R-:W2:Y:S04]  /*3f90*/  LDG.E R6, desc[UR10][R4.64+0x40] ;  /* 0x0000400a04067981 */ /* 0x000ea8000c1e1900 */
[----:B------:R-:W3:Y:S04]  /*3fa0*/  LDG.E R8, desc[UR10][R4.64+0x80] ;  /* 0x0000800a04087981 */ /* 0x000ee8000c1e1900 */
[----:B------:R-:W5:Y:S04]  /*3fb0*/  LDG.E R10, desc[UR10][R4.64+0xc0] ;  /* 0x0000c00a040a7981 */ /* 0x000f68000c1e1900 */
[----:B------:R-:W5:Y:S04]  /*3fc0*/  LDG.E R12, desc[UR10][R4.64+0x100] ;  /* 0x0001000a040c7981 */ /* 0x000f68000c1e1900 */
[----:B------:R-:W5:Y:S04]  /*3fd0*/  LDG.E R13, desc[UR10][R4.64+0x140] ;  /* 0x0001400a040d7981 */ /* 0x000f68000c1e1900 */
[----:B------:R-:W5:Y:S04]  /*3fe0*/  LDG.E R14, desc[UR10][R4.64+0x180] ;  /* 0x0001800a040e7981 */ /* 0x000f68000c1e1900 */
[----:B-1----:R-:W5:Y:S01]  /*3ff0*/  LDG.E R15, desc[UR10][R4.64+0x1c0] ;  /* 0x0001c00a040f7981 */ /* 0x002f62000c1e1900 */
[----:B----4-:R-:W-:Y:S01]  /*4000*/  FMUL R7, R0, UR6 ;  /* 0x0000000600077c20 */ /* 0x010fe20008400000 */
[----:B--2---:R-:W-:Y:S01]  /*4010*/  FMUL R9, R6, UR6 ;  /* 0x0000000606097c20 */ /* 0x004fe20008400000 */
[----:B---3--:R-:W-:Y:S01]  /*4020*/  FMUL R3, R8, UR6 ;  /* 0x0000000608037c20 */ /* 0x008fe20008400000 */
        /* <DEDUP_REMOVED lines=22> */
.L_x_7:
[----:B------:R-:W2:Y:S01]  /*4190*/  LDCU UR4, c[0x0][0x3c0] ;  /* 0x00007800ff0477ac */ /* 0x000ea20008000800 */
[----:B------:R-:W-:-:S04]  /*41a0*/  IMAD.WIDE R12, R33, 0x4, R2 ;  /* 0x00000004210c7825 */ /* 0x000fc800078e0202 */
[----:B--2---:R-:W-:Y:S01]  /*41b0*/  FMUL R11, R114, UR4 ;  /* 0x00000004720b7c20 */ /* 0x004fe20008400000 */
[----:B------:R-:W-:Y:S01]  /*41c0*/  FMUL R21, R100, UR4 ;  /* 0x0000000464157c20 */ /* 0x000fe20008400000 */
[----:B------:R-:W-:Y:S01]  /*41d0*/  FMUL R71, R71, UR4 ;  /* 0x0000000447477c20 */ /* 0x000fe20008400000 */
[----:B------:R-:W-:Y:S01]  /*41e0*/  FMUL R25, R86, UR4 ;  /* 0x0000000456197c20 */ /* 0x000fe20008400000 */
[----:B------:R-:W-:Y:S01]  /*41f0*/  FMUL R27, R52, UR4 ;  /* 0x00000004341b7c20 */ /* 0x000fe20008400000 */
[----:B-1----:R1:W-:Y:S01]  /*4200*/  STG.E desc[UR10][R2.64], R11 ;  /* 0x0000000b02007986 */ /* 0x0023e2000c10190a */
        /* <DEDUP_REMOVED lines=11> */
[----:B-1----:R-:W-:Y:S01]  /*42c0*/  FMUL R11, R124, UR4 ;  /* 0x000000047c0b7c20 */ /* 0x002fe20008400000 */
[----:B------:R1:W-:Y:S01]  /*42d0*/  STG.E desc[UR10][R2.64+0xc0], R25 ;  /* 0x0000c01902007986 */ /* 0x0003e2000c10190a */
[----:B------:R-:W-:Y:S01]  /*42e0*/  FMUL R17, R17, UR4 ;  /* 0x0000000411117c20 */ /* 0x000fe20008400000 */
[----:B------:R-:W-:Y:S01]  /*42f0*/  FMUL R23, R23, UR4 ;  /* 0x0000000417177c20 */ /* 0x000fe20008400000 */
[----:B--2---:R-:W-:Y:S01]  /*4300*/  FMUL R21, R112, UR4 ;  /* 0x0000000470157c20 */ /* 0x004fe20008400000 */
[----:B------:R2:W-:Y:S01]  /*4310*/  STG.E desc[UR10][R2.64+0x100], R27 ;  /* 0x0001001b02007986 */ /* 0x0005e2000c10190a */
[----:B------:R-:W-:Y:S01]  /*4320*/  FMUL R51, R51, UR4 ;  /* 0x0000000433337c20 */ /* 0x000fe20008400000 */
[----:B------:R-:W-:-:S02]  /*4330*/  FMUL R19, R19, UR4 ;  /* 0x0000000413137c20 */ /* 0x000fc40008400000 */
[----:B------:R3:W-:Y:S04]  /*4340*/  STG.E desc[UR10][R2.64+0x140], R29 ;  /* 0x0001401d02007986 */ /* 0x0007e8000c10190a */
[----:B------:R4:W-:Y:S01]  /*4350*/  STG.E desc[UR10][R2.64+0x180], R31 ;  /* 0x0001801f02007986 */ /* 0x0009e2000c10190a */
[----:B-1----:R-:W-:-:S03]  /*4360*/  FMUL R25, R6, UR4 ;  /* 0x0000000406197c20 */ /* 0x002fc60008400000 */
[----:B------:R1:W-:Y:S01]  /*4370*/  STG.E desc[UR10][R2.64+0x1c0], R105 ;  /* 0x0001c06902007986 */ /* 0x0003e2000c10190a */
[----:B--2---:R-:W-:-:S03]  /*4380*/  FMUL R27, R14, UR4 ;  /* 0x000000040e1b7c20 */ /* 0x004fc60008400000 */
[----:B------:R2:W-:Y:S01]  /*4390*/  STG.E desc[UR10][R12.64], R11 ;  /* 0x0000000b0c007986 */ /* 0x0005e2000c10190a */
[----:B---3--:R-:W-:Y:S01]  /*43a0*/  FMUL R29, R70, UR4 ;  /* 0x00000004461d7c20 */ /* 0x008fe20008400000 */
[----:B----4-:R-:W-:Y:S02]  /*43b0*/  FMUL R31, R40, UR4 ;  /* 0x00000004281f7c20 */ /* 0x010fe40008400000 */
[----:B------:R3:W-:Y:S01]  /*43c0*/  STG.E desc[UR10][R12.64+0x40], R21 ;  /* 0x000040150c007986 */ /* 0x0007e2000c10190a */
[----:B-1----:R-:W-:-:S03]  /*43d0*/  IMAD.WIDE R2, R5, 0x40, R12 ;  /* 0x0000004005027825 */ /* 0x002fc600078e020c */
[----:B------:R1:W-:Y:S01]  /*43e0*/  STG.E desc[UR10][R12.64+0x80], R33 ;  /* 0x000080210c007986 */ /* 0x0003e2000c10190a */
[----:B--2---:R-:W-:-:S03]  /*43f0*/  FMUL R11, R122, UR4 ;  /* 0x000000047a0b7c20 */ /* 0x004fc60008400000 */
[----:B------:R2:W-:Y:S04]  /*4400*/  STG.E desc[UR10][R12.64+0xc0], R25 ;  /* 0x0000c0190c007986 */ /* 0x0005e8000c10190a */
[----:B------:R4:W-:Y:S01]  /*4410*/  STG.E desc[UR10][R12.64+0x100], R27 ;  /* 0x0001001b0c007986 */ /* 0x0009e2000c10190a */
[----:B---3--:R-:W-:-:S03]  /*4420*/  FMUL R21, R110, UR4 ;  /* 0x000000046e157c20 */ /* 0x008fc60008400000 */
[----:B------:R3:W-:Y:S01]  /*4430*/  STG.E desc[UR10][R12.64+0x140], R29 ;  /* 0x0001401d0c007986 */ /* 0x0007e2000c10190a */
[----:B-1----:R-:W-:-:S03]  /*4440*/  FMUL R33, R32, UR4 ;  /* 0x0000000420217c20 */ /* 0x002fc60008400000 */
[----:B------:R1:W-:Y:S01]  /*4450*/  STG.E desc[UR10][R12.64+0x180], R31 ;  /* 0x0001801f0c007986 */ /* 0x0003e2000c10190a */
[----:B--2---:R-:W-:-:S03]  /*4460*/  FMUL R25, R28, UR4 ;  /* 0x000000041c197c20 */ /* 0x004fc60008400000 */
[----:B------:R2:W-:Y:S01]  /*4470*/  STG.E desc[UR10][R12.64+0x1c0], R35 ;  /* 0x0001c0230c007986 */ /* 0x0005e2000c10190a */
[----:B----4-:R-:W-:-:S03]  /*4480*/  FMUL R27, R82, UR4 ;  /* 0x00000004521b7c20 */ /* 0x010fc60008400000 */
[----:B------:R4:W-:Y:S01]  /*4490*/  STG.E desc[UR10][R2.64], R11 ;  /* 0x0000000b02007986 */ /* 0x0009e2000c10190a */
[----:B---3--:R-:W-:Y:S01]  /*44a0*/  FMUL R29, R68, UR4 ;  /* 0x00000004441d7c20 */ /* 0x008fe20008400000 */
[----:B-1----:R-:W-:Y:S02]  /*44b0*/  FMUL R31, R42, UR4 ;  /* 0x000000042a1f7c20 */ /* 0x002fe40008400000 */
[----:B------:R1:W-:Y:S01]  /*44c0*/  STG.E desc[UR10][R2.64+0x40], R21 ;  /* 0x0000401502007986 */ /* 0x0003e2000c10190a */
[----:B--2---:R-:W-:Y:S01]  /*44d0*/  FMUL R35, R18, UR4 ;  /* 0x0000000412237c20 */ /* 0x004fe20008400000 */
[----:B------:R-:W-:Y:S02]  /*44e0*/  IMAD.WIDE R12, R5, 0x40, R2 ;  /* 0x00000040050c7825 */ /* 0x000fe400078e0202 */
[----:B------:R2:W-:Y:S02]  /*44f0*/  STG.E desc[UR10][R2.64+0x80], R33 ;  /* 0x0000802102007986 */ /* 0x0005e4000c10190a */
[----:B----4-:R-:W-:-:S02]  /*4500*/  FMUL R11, R118, UR4 ;  /* 0x00000004760b7c20 */ /* 0x010fc40008400000 */
[----:B------:R3:W-:Y:S01]  /*4510*/  STG.E desc[UR10][R2.64+0xc0], R25 ;  /* 0x0000c01902007986 */ /* 0x0007e2000c10190a */
[----:B-1----:R-:W-:-:S03]  /*4520*/  FMUL R21, R108, UR4 ;  /* 0x000000046c157c20 */ /* 0x002fc60008400000 */
[----:B------:R1:W-:Y:S04]  /*4530*/  STG.E desc[UR10][R2.64+0x100], R27 ;  /* 0x0001001b02007986 */ /* 0x0003e8000c10190a */
[----:B------:R4:W-:Y:S01]  /*4540*/  STG.E desc[UR10][R2.64+0x140], R29 ;  /* 0x0001401d02007986 */ /* 0x0009e2000c10190a */
[----:B--2---:R-:W-:-:S03]  /*4550*/  FMUL R33, R38, UR4 ;  /* 0x0000000426217c20 */ /* 0x004fc60008400000 */
[----:B------:R2:W-:Y:S01]  /*4560*/  STG.E desc[UR10][R2.64+0x180], R31 ;  /* 0x0001801f02007986 */ /* 0x0005e2000c10190a */
[----:B---3--:R-:W-:-:S03]  /*4570*/  FMUL R25, R30, UR4 ;  /* 0x000000041e197c20 */ /* 0x008fc60008400000 */
[----:B------:R3:W-:Y:S01]  /*4580*/  STG.E desc[UR10][R2.64+0x1c0], R35 ;  /* 0x0001c02302007986 */ /* 0x0007e2000c10190a */
[----:B-1----:R-:W-:-:S03]  /*4590*/  FMUL R27, R80, UR4 ;  /* 0x00000004501b7c20 */ /* 0x002fc60008400000 */
[----:B------:R1:W-:Y:S01]  /*45a0*/  STG.E desc[UR10][R12.64], R11 ;  /* 0x0000000b0c007986 */ /* 0x0003e2000c10190a */
[----:B----4-:R-:W-:Y:S01]  /*45b0*/  FMUL R29, R66, UR4 ;  /* 0x00000004421d7c20 */ /* 0x010fe20008400000 */
[----:B--2---:R-:W-:Y:S02]  /*45c0*/  FMUL R31, R46, UR4 ;  /* 0x000000042e1f7c20 */ /* 0x004fe40008400000 */
[----:B------:R2:W-:Y:S01]  /*45d0*/  STG.E desc[UR10][R12.64+0x40], R21 ;  /* 0x000040150c007986 */ /* 0x0005e2000c10190a */
[----:B---3--:R-:W-:Y:S01]  /*45e0*/  FMUL R35, R22, UR4 ;  /* 0x0000000416237c20 */ /* 0x008fe20008400000 */
[----:B------:R-:W-:Y:S02]  /*45f0*/  IMAD.WIDE R2, R5, 0x40, R12 ;  /* 0x0000004005027825 */ /* 0x000fe400078e020c */
[----:B------:R3:W-:Y:S02]  /*4600*/  STG.E desc[UR10][R12.64+0x80], R33 ;  /* 0x000080210c007986 */ /* 0x0007e4000c10190a */
[----:B-1----:R-:W-:-:S02]  /*4610*/  FMUL R11, R116, UR4 ;  /* 0x00000004740b7c20 */ /* 0x002fc40008400000 */
[----:B------:R1:W-:Y:S01]  /*4620*/  STG.E desc[UR10][R12.64+0xc0], R25 ;  /* 0x0000c0190c007986 */ /* 0x0003e2000c10190a */
[----:B--2---:R-:W-:-:S03]  /*4630*/  FMUL R21, R106, UR4 ;  /* 0x000000046a157c20 */ /* 0x004fc60008400000 */
[----:B------:R2:W-:Y:S04]  /*4640*/  STG.E desc[UR10][R12.64+0x100], R27 ;  /* 0x0001001b0c007986 */ /* 0x0005e8000c10190a */
[----:B------:R4:W-:Y:S01]  /*4650*/  STG.E desc[UR10][R12.64+0x140], R29 ;  /* 0x0001401d0c007986 */ /* 0x0009e2000c10190a */
[----:B---3--:R-:W-:Y:S01]  /*4660*/  FMUL R33, R9, UR4 ;  /* 0x0000000409217c20 */ /* 0x008fe20008400000 */
[----:B------:R-:W-:Y:S02]  /*4670*/  IMAD.WIDE R8, R5, 0x40, R2 ;  /* 0x0000004005087825 */ /* 0x000fe400078e0202 */
[----:B------:R3:W-:Y:S02]  /*4680*/  STG.E desc[UR10][R12.64+0x180], R31 ;  /* 0x0001801f0c007986 */ /* 0x0007e4000c10190a */
[----:B-1----:R-:W-:-:S02]  /*4690*/  FMUL R25, R34, UR4 ;  /* 0x0000000422197c20 */ /* 0x002fc40008400000 */
[----:B------:R1:W-:Y:S01]  /*46a0*/  STG.E desc[UR10][R12.64+0x1c0], R35 ;  /* 0x0001c0230c007986 */ /* 0x0003e2000c10190a */
[----:B--2---:R-:W-:-:S03]  /*46b0*/  FMUL R27, R78, UR4 ;  /* 0x000000044e1b7c20 */ /* 0x004fc60008400000 */
[----:B------:R2:W-:Y:S01]  /*46c0*/  STG.E desc[UR10][R2.64], R11 ;  /* 0x0000000b02007986 */ /* 0x0005e2000c10190a */
[----:B----4-:R-:W-:Y:S01]  /*46d0*/  FMUL R29, R62, UR4 ;  /* 0x000000043e1d7c20 */ /* 0x010fe20008400000 */
[----:B---3--:R-:W-:Y:S02]  /*46e0*/  FMUL R31, R24, UR4 ;  /* 0x00000004181f7c20 */ /* 0x008fe40008400000 */
[----:B------:R3:W-:Y:S01]  /*46f0*/  STG.E desc[UR10][R2.64+0x40], R21 ;  /* 0x0000401502007986 */ /* 0x0007e2000c10190a */
[----:B-1----:R-:W-:-:S03]  /*4700*/  FMUL R13, R48, UR4 ;  /* 0x00000004300d7c20 */ /* 0x002fc60008400000 */
        /* <DEDUP_REMOVED lines=17> */
[----:B------:R-:W-:Y:S02]  /*4820*/  STG.E desc[UR10][R8.64+0x80], R33 ;  /* 0x0000802108007986 */ /* 0x000fe4000c10190a */
[----:B----4-:R-:W-:-:S02]  /*4830*/  FMUL R11, R58, UR4 ;  /* 0x000000043a0b7c20 */ /* 0x010fc40008400000 */
[----:B------:R2:W-:Y:S01]  /*4840*/  STG.E desc[UR10][R8.64+0xc0], R25 ;  /* 0x0000c01908007986 */ /* 0x0005e2000c10190a */
[----:B------:R-:W-:-:S04]  /*4850*/  IMAD.WIDE R4, R5, 0x40, R2 ;  /* 0x0000004005047825 */ /* 0x000fc800078e0202 */
[----:B-1----:R-:W-:Y:S01]  /*4860*/  FMUL R21, R88, UR4 ;  /* 0x0000000458157c20 */ /* 0x002fe20008400000 */
[----:B------:R-:W-:Y:S04]  /*4870*/  STG.E desc[UR10][R8.64+0x100], R27 ;  /* 0x0001001b08007986 */ /* 0x000fe8000c10190a */
[----:B------:R-:W-:Y:S04]  /*4880*/  STG.E desc[UR10][R8.64+0x140], R29 ;  /* 0x0001401d08007986 */ /* 0x000fe8000c10190a */
[----:B------:R1:W-:Y:S01]  /*4890*/  STG.E desc[UR10][R8.64+0x180], R13 ;  /* 0x0001800d08007986 */ /* 0x0003e2000c10190a */
[----:B--2---:R-:W-:-:S03]  /*48a0*/  FMUL R25, R84, UR4 ;  /* 0x0000000454197c20 */ /* 0x004fc60008400000 */
[----:B------:R2:W-:Y:S04]  /*48b0*/  STG.E desc[UR10][R8.64+0x1c0], R31 ;  /* 0x0001c01f08007986 */ /* 0x0005e8000c10190a */
[----:B------:R3:W-:Y:S04]  /*48c0*/  STG.E desc[UR10][R2.64+0x40], R7 ;  /* 0x0000400702007986 */ /* 0x0007e8000c10190a */
[----:B------:R4:W-:Y:S01]  /*48d0*/  STG.E desc[UR10][R2.64+0x100], R15 ;  /* 0x0001000f02007986 */ /* 0x0009e2000c10190a */
[----:B-1----:R-:W-:-:S03]  /*48e0*/  FMUL R13, R92, UR4 ;  /* 0x000000045c0d7c20 */ /* 0x002fc60008400000 */
[----:B------:R1:W-:Y:S01]  /*48f0*/  STG.E desc[UR10][R2.64+0x140], R11 ;  /* 0x0001400b02007986 */ /* 0x0003e2000c10190a */
[----:B--2---:R-:W-:Y:S01]  /*4900*/  FMUL R9, R36, UR4 ;  /* 0x0000000424097c20 */ /* 0x004fe20008400000 */
[----:B---3--:R-:W-:Y:S02]  /*4910*/  FMUL R7, R74, UR4 ;  /* 0x000000044a077c20 */ /* 0x008fe40008400000 */
[----:B------:R-:W-:Y:S01]  /*4920*/  STG.E desc[UR10][R2.64], R41 ;  /* 0x0000002902007986 */ /* 0x000fe2000c10190a */
[----:B----4-:R-:W-:-:S03]  /*4930*/  FMUL R15, R94, UR4 ;  /* 0x000000045e0f7c20 */ /* 0x010fc60008400000 */
[----:B------:R-:W-:Y:S01]  /*4940*/  STG.E desc[UR10][R2.64+0x80], R57 ;  /* 0x0000803902007986 */ /* 0x000fe2000c10190a */
[----:B-1----:R-:W-:-:S03]  /*4950*/  FMUL R11, R54, UR4 ;  /* 0x00000004360b7c20 */ /* 0x002fc60008400000 */
        /* <DEDUP_REMOVED lines=12> */
.L_x_8:
        /* <DEDUP_REMOVED lines=14> */
.L_x_10:


//--------------------- .nv.shared.reserved.0     --------------------------
	.section	.nv.shared.reserved.0,"aw",@nobits
	.weak		__nv_reservedSMEM_offset_0_alias
	.size		__nv_reservedSMEM_offset_0_alias, 0, 64
	.other		__nv_reservedSMEM_offset_0_alias,@"STO_CUDA_RESERVED_SHARED STV_DEFAULT"
__nv_reservedSMEM_offset_0_alias:
	.zero		0
	.zero		64


//--------------------- .nv.global                --------------------------
	.section	.nv.global,"aw",@nobits
.nv.global:
	.type		_ZN34_INTERNAL_e46c3ca6_4_k_cu_6d8f45b86thrust24THRUST_300001_SM_1000_NS12placeholders2_9E,@object
	.size		_ZN34_INTERNAL_e46c3ca6_4_k_cu_6d8f45b86thrust24THRUST_300001_SM_1000_NS12placeholders2_9E,(_ZN34_INTERNAL_e46c3ca6_4_k_cu_6d8f45b84cuda3std3__436_GLOBAL__N__e46c3ca6_4_k_cu_6d8f45b86ignoreE - _ZN34_INTERNAL_e46c3ca6_4_k_cu_6d8f45b86thrust24THRUST_300001_SM_1000_NS12placeholders2_9E)
_ZN34_INTERNAL_e46c3ca6_4_k_cu_6d8f45b86thrust24THRUST_300001_SM_1000_NS12placeholders2_9E:
	.zero		1
	.type		_ZN34_INTERNAL_e46c3ca6_4_k_cu_6d8f45b84cuda3std3__436_GLOBAL__N__e46c3ca6_4_k_cu_6d8f45b86ignoreE,@object
	.size		_ZN34_INTERNAL_e46c3ca6_4_k_cu_6d8f45b84cuda3std3__436_GLOBAL__N__e46c3ca6_4_k_cu_6d8f45b86ignoreE,(_ZN34_INTERNAL_e46c3ca6_4_k_cu_6d8f45b84cuda3std6ranges3__45__cpo4dataE - _ZN34_INTERNAL_e46c3ca6_4_k_cu_6d8f45b84cuda3std3__436_GLOBAL__N__e46c3ca6_4_k_cu_6d8f45b86ignoreE)
_ZN34_INTERNAL_e46c3ca6_4_k_cu_6d8f45b84cuda3std3__436_GLOBAL__N__e46c3ca6_4_k_cu_6d8f45b86ignoreE:
	.zero		1
	.type		_ZN34_INTERNAL_e46c3ca6_4_k_cu_6d8f45b84cuda3std6ranges3__45__cpo4dataE,@object
	.size		_ZN34_INTERNAL_e46c3ca6_4_k_cu_6d8f45b84cuda3std6ranges3__45__cpo4dataE,(_ZN34_INTERNAL_e46c3ca6_4_k_cu_6d8f45b86thrust24THRUST_300001_SM_1000_NS12placeholders2_1E - _ZN34_INTERNAL_e46c3ca6_4_k_cu_6d8f45b84cuda3std6ranges3__45__cpo4dataE)
_ZN34_INTERNAL_e46c3ca6_4_k_cu_6d8f45b84cuda3std6ranges3__45__cpo4dataE:
	.zero		1
	.type		_ZN34_INTERNAL_e46c3ca6_4_k_cu_6d8f45b86thrust24THRUST_300001_SM_1000_NS12placeholders2_1E,@object
	.size		_ZN34_INTERNAL_e46c3ca6_4_k_cu_6d8f45b86thrust24THRUST_300001_SM_1000_NS12placeholders2_1E,(_ZN34_INTERNAL_e46c3ca6_4_k_cu_6d8f45b84cuda3std3__45__cpo5beginE - _ZN34_INTERNAL_e46c3ca6_4_k_cu_6d8f45b86thrust24THRUST_300001_SM_1000_NS12placeholders2_1E)
_ZN34_INTERNAL_e46c3ca6_4_k_cu_6d8f45b86thrust24THRUST_300001_SM_1000_NS12placeholders2_1E:
	.zero		1
	.type		_ZN34_INTERNAL_e46c3ca6_4_k_cu_6d8f45b84cuda3std3__45__cpo5beginE,@object
	.size		_ZN34_INTERNAL_e46c3ca6_4_k_cu_6d8f45b84cuda3std3__45__cpo5beginE,(_ZN34_INTERNAL_e46c3ca6_4_k_cu_6d8f45b84cuda3std6ranges3__45__cpo5beginE - _ZN34_INTERNAL_e46c3ca6_4_k_cu_6d8f45b84cuda3std3__45__cpo5beginE)
_ZN34_INTERNAL_e46c3ca6_4_k_cu_6d8f45b84cuda3std3__45__cpo5beginE:
	.zero		1
	.type		_ZN34_INTERNAL_e46c3ca6_4_k_cu_6d8f45b84cuda3std6ranges3__45__cpo5beginE,@object
	.size		_ZN34_INTERNAL_e46c3ca6_4_k_cu_6d8f45b84cuda3std6ranges3__45__cpo5beginE,(_ZN34_INTERNAL_e46c3ca6_4_k_cu_6d8f45b84cute1_E - _ZN34_INTERNAL_e46c3ca6_4_k_cu_6d8f45b84cuda3std6ranges3__45__cpo5beginE)
_ZN34_INTERNAL_e46c3ca6_4_k_cu_6d8f45b84cuda3std6ranges3__45__cpo5beginE:
	.zero		1
	.type		_ZN34_INTERNAL_e46c3ca6_4_k_cu_6d8f45b84cute1_E,@object
	.size		_ZN34_INTERNAL_e46c3ca6_4_k_cu_6d8f45b84cute1_E,(_ZN34_INTERNAL_e46c3ca6_4_k_cu_6d8f45b84cuda3std3__47nulloptE - _ZN34_INTERNAL_e46c3ca6_4_k_cu_6d8f45b84cute1_E)
_ZN34_INTERNAL_e46c3ca6_4_k_cu_6d8f45b84cute1_E:
	.zero		1
	.type		_ZN34_INTERNAL_e46c3ca6_4_k_cu_6d8f45b84cuda3std3__47nulloptE,@object
	.size		_ZN34_INTERNAL_e46c3ca6_4_k_cu_6d8f45b84cuda3std3__47nulloptE,(_ZN34_INTERNAL_e46c3ca6_4_k_cu_6d8f45b84cuda3std6ranges3__45__cpo8distanceE - _ZN34_INTERNAL_e46c3ca6_4_k_cu_6d8f45b84cuda3std3__47nulloptE)
_ZN34_INTERNAL_e46c3ca6_4_k_cu_6d8f45b84cuda3std3__47nulloptE:
	.zero		1
	.type		_ZN34_INTERNAL_e46c3ca6_4_k_cu_6d8f45b84cuda3std6ranges3__45__cpo8distanceE,@object
	.size		_ZN34_INTERNAL_e46c3ca6_4_k_cu_6d8f45b84cuda3std6ranges3__45__cpo8distanceE,(_ZN34_INTERNAL_e46c3ca6_4_k_cu_6d8f45b86thrust24THRUST_300001_SM_1000_NS12placeholders2_5E - _ZN34_INTERNAL_e46c3ca6_4_k_cu_6d8f45b84cuda3std6ranges3__45__cpo8distanceE)
_ZN34_INTERNAL_e46c3ca6_4_k_cu_6d8f45b84cuda3std6ranges3__45__cpo8distanceE:
	.zero		1
	.type		_ZN34_INTERNAL_e46c3ca6_4_k_cu_6d8f45b86thrust24THRUST_300001_SM_1000_NS12placeholders2_5E,@object
	.size		_ZN34_INTERNAL_e46c3ca6_4_k_cu_6d8f45b86thrust24THRUST_300001_SM_1000_NS12placeholders2_5E,(_ZN34_INTERNAL_e46c3ca6_4_k_cu_6d8f45b84cuda3std3__45__cpo6rbeginE - _ZN34_INTERNAL_e46c3ca6_4_k_cu_6d8f45b86thrust24THRUST_300001_SM_1000_NS12placeholders2_5E)
_ZN34_INTERNAL_e46c3ca6_4_k_cu_6d8f45b86thrust24THRUST_300001_SM_1000_NS12placeholders2_5E:
	.zero		1
	.type		_ZN34_INTERNAL_e46c3ca6_4_k_cu_6d8f45b84cuda3std3__45__cpo6rbeginE,@object
	.size		_ZN34_INTERNAL_e46c3ca6_4_k_cu_6d8f45b84cuda3std3__45__cpo6rbeginE,(_ZN34_INTERNAL_e46c3ca6_4_k_cu_6d8f45b84cuda3std6ranges3__45__cpo7advanceE - _ZN34_INTERNAL_e46c3ca6_4_k_cu_6d8f45b84cuda3std3__45__cpo6rbeginE)
_ZN34_INTERNAL_e46c3ca6_4_k_cu_6d8f45b84cuda3std3__45__cpo6rbeginE:
	.zero		1
	.type		_ZN34_INTERNAL_e46c3ca6_4_k_cu_6d8f45b84cuda3std6ranges3__45__cpo7advanceE,@object
	.size		_ZN34_INTERNAL_e46c3ca6_4_k_cu_6d8f45b84cuda3std6ranges3__45__cpo7advanceE,(_ZN34_INTERNAL_e46c3ca6_4_k_cu_6d8f45b86thrust24THRUST_300001_SM_1000_NS3seqE - _ZN34_INTERNAL_e46c3ca6_4_k_cu_6d8f45b84cuda3std6ranges3__45__cpo7advanceE)
_ZN34_INTERNAL_e46c3ca6_4_k_cu_6d8f45b84cuda3std6ranges3__45__cpo7advanceE:
	.zero		1
	.type		_ZN34_INTERNAL_e46c3ca6_4_k_cu_6d8f45b86thrust24THRUST_300001_SM_1000_NS3seqE,@object
	.size		_ZN34_INTERNAL_e46c3ca6_4_k_cu_6d8f45b86thrust24THRUST_300001_SM_1000_NS3seqE,(_ZN34_INTERNAL_e46c3ca6_4_k_cu_6d8f45b84cuda3std3__48in_placeE - _ZN34_INTERNAL_e46c3ca6_4_k_cu_6d8f45b86thrust24THRUST_300001_SM_1000_NS3seqE)
_ZN34_INTERNAL_e46c3ca6_4_k_cu_6d8f45b86thrust24THRUST_300001_SM_1000_NS3seqE:
	.zero		1
	.type		_ZN34_INTERNAL_e46c3ca6_4_k_cu_6d8f45b84cuda3std3__48in_placeE,@object
	.size		_ZN34_INTERNAL_e46c3ca6_4_k_cu_6d8f45b84cuda3std3__48in_placeE,(_ZN34_INTERNAL_e46c3ca6_4_k_cu_6d8f45b84cuda3std6ranges3__45__cpo4sizeE - _ZN34_INTERNAL_e46c3ca6_4_k_cu_6d8f45b84cuda3std3__48in_placeE)
_ZN34_INTERNAL_e46c3ca6_4_k_cu_6d8f45b84cuda3std3__48in_placeE:
	.zero		1
	.type		_ZN34_INTERNAL_e46c3ca6_4_k_cu_6d8f45b84cuda3std6ranges3__45__cpo4sizeE,@object
	.size		_ZN34_INTERNAL_e46c3ca6_4_k_cu_6d8f45b84cuda3std6ranges3__45__cpo4sizeE,(_ZN34_INTERNAL_e46c3ca6_4_k_cu_6d8f45b86thrust24THRUST_300001_SM_1000_NS12placeholders2_3E - _ZN34_INTERNAL_e46c3ca6_4_k_cu_6d8f45b84cuda3std6ranges3__45__cpo4sizeE)
_ZN34_INTERNAL_e46c3ca6_4_k_cu_6d8f45b84cuda3std6ranges3__45__cpo4sizeE:
	.zero		1
	.type		_ZN34_INTERNAL_e46c3ca6_4_k_cu_6d8f45b86thrust24THRUST_300001_SM_1000_NS12placeholders2_3E,@object
	.size		_ZN34_INTERNAL_e46c3ca6_4_k_cu_6d8f45b86thrust24THRUST_300001_SM_1000_NS12placeholders2_3E,(_ZN34_INTERNAL_e46c3ca6_4_k_cu_6d8f45b84cuda3std3__45__cpo6cbeginE - _ZN34_INTERNAL_e46c3ca6_4_k_cu_6d8f45b86thrust24THRUST_300001_SM_1000_NS12placeholders2_3E)
_ZN34_INTERNAL_e46c3ca6_4_k_cu_6d8f45b86thrust24THRUST_300001_SM_1000_NS12placeholders2_3E:
	.zero		1
	.type		_ZN34_INTERNAL_e46c3ca6_4_k_cu_6d8f45b84cuda3std3__45__cpo6cbeginE,@object
	.size		_ZN34_INTERNAL_e46c3ca6_4_k_cu_6d8f45b84cuda3std3__45__cpo6cbeginE,(_ZN34_INTERNAL_e46c3ca6_4_k_cu_6d8f45b84cuda3std6ranges3__45__cpo6cbeginE - _ZN34_INTERNAL_e46c3ca6_4_k_cu_6d8f45b84cuda3std3__45__cpo6cbeginE)
_ZN34_INTERNAL_e46c3ca6_4_k_cu_6d8f45b84cuda3std3__45__cpo6cbeginE:
	.zero		1
	.type		_ZN34_INTERNAL_e46c3ca6_4_k_cu_6d8f45b84cuda3std6ranges3__45__cpo6cbeginE,@object
	.size		_ZN34_INTERNAL_e46c3ca6_4_k_cu_6d8f45b84cuda3std6ranges3__45__cpo6cbeginE,(_ZN34_INTERNAL_e46c3ca6_4_k_cu_6d8f45b86thrust24THRUST_300001_SM_1000_NS12placeholders2_7E - _ZN34_INTERNAL_e46c3ca6_4_k_cu_6d8f45b84cuda3std6ranges3__45__cpo6cbeginE)
_ZN34_INTERNAL_e46c3ca6_4_k_cu_6d8f45b84cuda3std6ranges3__45__cpo6cbeginE:
	.zero		1
	.type		_ZN34_INTERNAL_e46c3ca6_4_k_cu_6d8f45b86thrust24THRUST_300001_SM_1000_NS12placeholders2_7E,@object
	.size		_ZN34_INTERNAL_e46c3ca6_4_k_cu_6d8f45b86thrust24THRUST_300001_SM_1000_NS12placeholders2_7E,(_ZN34_INTERNAL_e46c3ca6_4_k_cu_6d8f45b84cuda3std3__45__cpo7crbeginE - _ZN34_INTERNAL_e46c3ca6_4_k_cu_6d8f45b86thrust24THRUST_300001_SM_1000_NS12placeholders2_7E)
_ZN34_INTERNAL_e46c3ca6_4_k_cu_6d8f45b86thrust24THRUST_300001_SM_1000_NS12placeholders2_7E:
	.zero		1
	.type		_ZN34_INTERNAL_e46c3ca6_4_k_cu_6d8f45b84cuda3std3__45__cpo7crbeginE,@object
	.size		_ZN34_INTERNAL_e46c3ca6_4_k_cu_6d8f45b84cuda3std3__45__cpo7crbeginE,(_ZN34_INTERNAL_e46c3ca6_4_k_cu_6d8f45b84cuda3std6ranges3__45__cpo4nextE - _ZN34_INTERNAL_e46c3ca6_4_k_cu_6d8f45b84cuda3std3__45__cpo7crbeginE)
_ZN34_INTERNAL_e46c3ca6_4_k_cu_6d8f45b84cuda3std3__45__cpo7crbeginE:
	.zero		1
	.type		_ZN34_INTERNAL_e46c3ca6_4_k_cu_6d8f45b84cuda3std6ranges3__45__cpo4nextE,@object
	.size		_ZN34_INTERNAL_e46c3ca6_4_k_cu_6d8f45b84cuda3std6ranges3__45__cpo4nextE,(_ZN34_INTERNAL_e46c3ca6_4_k_cu_6d8f45b84cuda3std6ranges3__45__cpo4swapE - _ZN34_INTERNAL_e46c3ca6_4_k_cu_6d8f45b84cuda3std6ranges3__45__cpo4nextE)
_ZN34_INTERNAL_e46c3ca6_4_k_cu_6d8f45b84cuda3std6ranges3__45__cpo4nextE:
	.zero		1
	.type		_ZN34_INTERNAL_e46c3ca6_4_k_cu_6d8f45b84cuda3std6ranges3__45__cpo4swapE,@object
	.size		_ZN34_INTERNAL_e46c3ca6_4_k_cu_6d8f45b84cuda3std6ranges3__45__cpo4swapE,(_ZN34_INTERNAL_e46c3ca6_4_k_cu_6d8f45b86thrust24THRUST_300001_SM_1000_NS8cuda_cub10par_nosyncE - _ZN34_INTERNAL_e46c3ca6_4_k_cu_6d8f45b84cuda3std6ranges3__45__cpo4swapE)
_ZN34_INTERNAL_e46c3ca6_4_k_cu_6d8f45b84cuda3std6ranges3__45__cpo4swapE:
	.zero		1
	.type		_ZN34_INTERNAL_e46c3ca6_4_k_cu_6d8f45b86thrust24THRUST_300001_SM_1000_NS8cuda_cub10par_nosyncE,@object
	.size		_ZN34_INTERNAL_e46c3ca6_4_k_cu_6d8f45b86thrust24THRUST_300001_SM_1000_NS8cuda_cub10par_nosyncE,(_ZN34_INTERNAL_e46c3ca6_4_k_cu_6d8f45b84cute7productE - _ZN34_INTERNAL_e46c3ca6_4_k_cu_6d8f45b86thrust24THRUST_300001_SM_1000_NS8cuda_cub10par_nosyncE)
_ZN34_INTERNAL_e46c3ca6_4_k_cu_6d8f45b86thrust24THRUST_300001_SM_1000_NS8cuda_cub10par_nosyncE:
	.zero		1
	.type		_ZN34_INTERNAL_e46c3ca6_4_k_cu_6d8f45b84cute7productE,@object
	.size		_ZN34_INTERNAL_e46c3ca6_4_k_cu_6d8f45b84cute7productE,(_ZN34_INTERNAL_e46c3ca6_4_k_cu_6d8f45b84cuda3std3__420unreachable_sentinelE - _ZN34_INTERNAL_e46c3ca6_4_k_cu_6d8f45b84cute7productE)
_ZN34_INTERNAL_e46c3ca6_4_k_cu_6d8f45b84cute7productE:
	.zero		1
	.type		_ZN34_INTERNAL_e46c3ca6_4_k_cu_6d8f45b84cuda3std3__420unreachable_sentinelE,@object
	.size		_ZN34_INTERNAL_e46c3ca6_4_k_cu_6d8f45b84cuda3std3__420unreachable_sentinelE,(_ZN34_INTERNAL_e46c3ca6_4_k_cu_6d8f45b84cuda3std6ranges3__45__cpo5ssizeE - _ZN34_INTERNAL_e46c3ca6_4_k_cu_6d8f45b84cuda3std3__420unreachable_sentinelE)
_ZN34_INTERNAL_e46c3ca6_4_k_cu_6d8f45b84cuda3std3__420unreachable_sentinelE:
	.zero		1
	.type		_ZN34_INTERNAL_e46c3ca6_4_k_cu_6d8f45b84cuda3std6ranges3__45__cpo5ssizeE,@object
	.size		_ZN34_INTERNAL_e46c3ca6_4_k_cu_6d8f45b84cuda3std6ranges3__45__cpo5ssizeE,(_ZN34_INTERNAL_e46c3ca6_4_k_cu_6d8f45b86thrust24THRUST_300001_SM_1000_NS12placeholders2_4E - _ZN34_INTERNAL_e46c3ca6_4_k_cu_6d8f45b84cuda3std6ranges3__45__cpo5ssizeE)
_ZN34_INTERNAL_e46c3ca6_4_k_cu_6d8f45b84cuda3std6ranges3__45__cpo5ssizeE:
	.zero		1
	.type		_ZN34_INTERNAL_e46c3ca6_4_k_cu_6d8f45b86thrust24THRUST_300001_SM_1000_NS12placeholders2_4E,@object
	.size		_ZN34_INTERNAL_e46c3ca6_4_k_cu_6d8f45b86thrust24THRUST_300001_SM_1000_NS12placeholders2_4E,(_ZN34_INTERNAL_e46c3ca6_4_k_cu_6d8f45b84cuda3std3__45__cpo4cendE - _ZN34_INTERNAL_e46c3ca6_4_k_cu_6d8f45b86thrust24THRUST_300001_SM_1000_NS12placeholders2_4E)
_ZN34_INTERNAL_e46c3ca6_4_k_cu_6d8f45b86thrust24THRUST_300001_SM_1000_NS12placeholders2_4E:
	.zero		1
	.type		_ZN34_INTERNAL_e46c3ca6_4_k_cu_6d8f45b84cuda3std3__45__cpo4cendE,@object
	.size		_ZN34_INTERNAL_e46c3ca6_4_k_cu_6d8f45b84cuda3std3__45__cpo4cendE,(_ZN34_INTERNAL_e46c3ca6_4_k_cu_6d8f45b84cuda3std6ranges3__45__cpo4cendE - _ZN34_INTERNAL_e46c3ca6_4_k_cu_6d8f45b84cuda3std3__45__cpo4cendE)
_ZN34_INTERNAL_e46c3ca6_4_k_cu_6d8f45b84cuda3std3__45__cpo4cendE:
	.zero		1
	.type		_ZN34_INTERNAL_e46c3ca6_4_k_cu_6d8f45b84cuda3std6ranges3__45__cpo4cendE,@object
	.size		_ZN34_INTERNAL_e46c3ca6_4_k_cu_6d8f45b84cuda3std6ranges3__45__cpo4cendE,(_ZN34_INTERNAL_e46c3ca6_4_k_cu_6d8f45b86thrust24THRUST_300001_SM_1000_NS12placeholders2_8E - _ZN34_INTERNAL_e46c3ca6_4_k_cu_6d8f45b84cuda3std6ranges3__45__cpo4cendE)
_ZN34_INTERNAL_e46c3ca6_4_k_cu_6d8f45b84cuda3std6ranges3__45__cpo4cendE:
	.zero		1
	.type		_ZN34_INTERNAL_e46c3ca6_4_k_cu_6d8f45b86thrust24THRUST_300001_SM_1000_NS12placeholders2_8E,@object
	.size		_ZN34_INTERNAL_e46c3ca6_4_k_cu_6d8f45b86thrust24THRUST_300001_SM_1000_NS12placeholders2_8E,(_ZN34_INTERNAL_e46c3ca6_4_k_cu_6d8f45b84cuda3std3__45__cpo5crendE - _ZN34_INTERNAL_e46c3ca6_4_k_cu_6d8f45b86thrust24THRUST_300001_SM_1000_NS12placeholders2_8E)
_ZN34_INTERNAL_e46c3ca6_4_k_cu_6d8f45b86thrust24THRUST_300001_SM_1000_NS12placeholders2_8E:
	.zero		1
	.type		_ZN34_INTERNAL_e46c3ca6_4_k_cu_6d8f45b84cuda3std3__45__cpo5crendE,@object
	.size		_ZN34_INTERNAL_e46c3ca6_4_k_cu_6d8f45b84cuda3std3__45__cpo5crendE,(_ZN34_INTERNAL_e46c3ca6_4_k_cu_6d8f45b84cuda3std6ranges3__45__cpo4prevE - _ZN34_INTERNAL_e46c3ca6_4_k_cu_6d8f45b84cuda3std3__45__cpo5crendE)
_ZN34_INTERNAL_e46c3ca6_4_k_cu_6d8f45b84cuda3std3__45__cpo5crendE:
	.zero		1
	.type		_ZN34_INTERNAL_e46c3ca6_4_k_cu_6d8f45b84cuda3std6ranges3__45__cpo4prevE,@object
	.size		_ZN34_INTERNAL_e46c3ca6_4_k_cu_6d8f45b84cuda3std6ranges3__45__cpo4prevE,(_ZN34_INTERNAL_e46c3ca6_4_k_cu_6d8f45b84cuda3std6ranges3__45__cpo9iter_moveE - _ZN34_INTERNAL_e46c3ca6_4_k_cu_6d8f45b84cuda3std6ranges3__45__cpo4prevE)
_ZN34_INTERNAL_e46c3ca6_4_k_cu_6d8f45b84cuda3std6ranges3__45__cpo4prevE:
	.zero		1
	.type		_ZN34_INTERNAL_e46c3ca6_4_k_cu_6d8f45b84cuda3std6ranges3__45__cpo9iter_moveE,@object
	.size		_ZN34_INTERNAL_e46c3ca6_4_k_cu_6d8f45b84cuda3std6ranges3__45__cpo9iter_moveE,(_ZN34_INTERNAL_e46c3ca6_4_k_cu_6d8f45b86thrust24THRUST_300001_SM_1000_NS6system6detail10sequential3seqE - _ZN34_INTERNAL_e46c3ca6_4_k_cu_6d8f45b84cuda3std6ranges3__45__cpo9iter_moveE)
_ZN34_INTERNAL_e46c3ca6_4_k_cu_6d8f45b84cuda3std6ranges3__45__cpo9iter_moveE:
	.zero		1
	.type		_ZN34_INTERNAL_e46c3ca6_4_k_cu_6d8f45b86thrust24THRUST_300001_SM_1000_NS6system6detail10sequential3seqE,@object
	.size		_ZN34_INTERNAL_e46c3ca6_4_k_cu_6d8f45b86thrust24THRUST_300001_SM_1000_NS6system6detail10sequential3seqE,(_ZN34_INTERNAL_e46c3ca6_4_k_cu_6d8f45b86thrust24THRUST_300001_SM_1000_NS12placeholders3_10E - _ZN34_INTERNAL_e46c3ca6_4_k_cu_6d8f45b86thrust24THRUST_300001_SM_1000_NS6system6detail10sequential3seqE)
_ZN34_INTERNAL_e46c3ca6_4_k_cu_6d8f45b86thrust24THRUST_300001_SM_1000_NS6system6detail10sequential3seqE:
	.zero		1
	.type		_ZN34_INTERNAL_e46c3ca6_4_k_cu_6d8f45b86thrust24THRUST_300001_SM_1000_NS12placeholders3_10E,@object
	.size		_ZN34_INTERNAL_e46c3ca6_4_k_cu_6d8f45b86thrust24THRUST_300001_SM_1000_NS12placeholders3_10E,(_ZN34_INTERNAL_e46c3ca6_4_k_cu_6d8f45b84cuda3std3__419piecewise_constructE - _ZN34_INTERNAL_e46c3ca6_4_k_cu_6d8f45b86thrust24THRUST_300001_SM_1000_NS12placeholders3_10E)
_ZN34_INTERNAL_e46c3ca6_4_k_cu_6d8f45b86thrust24THRUST_300001_SM_1000_NS12placeholders3_10E:
	.zero		1
	.type		_ZN34_INTERNAL_e46c3ca6_4_k_cu_6d8f45b84cuda3std3__419piecewise_constructE,@object
	.size		_ZN34_INTERNAL_e46c3ca6_4_k_cu_6d8f45b84cuda3std3__419piecewise_constructE,(_ZN34_INTERNAL_e46c3ca6_4_k_cu_6d8f45b84cuda3std6ranges3__45__cpo5cdataE - _ZN34_INTERNAL_e46c3ca6_4_k_cu_6d8f45b84cuda3std3__419piecewise_constructE)
_ZN34_INTERNAL_e46c3ca6_4_k_cu_6d8f45b84cuda3std3__419piecewise_constructE:
	.zero		1
	.type		_ZN34_INTERNAL_e46c3ca6_4_k_cu_6d8f45b84cuda3std6ranges3__45__cpo5cdataE,@object
	.size		_ZN34_INTERNAL_e46c3ca6_4_k_cu_6d8f45b84cuda3std6ranges3__45__cpo5cdataE,(_ZN34_INTERNAL_e46c3ca6_4_k_cu_6d8f45b86thrust24THRUST_300001_SM_1000_NS12placeholders2_2E - _ZN34_INTERNAL_e46c3ca6_4_k_cu_6d8f45b84cuda3std6ranges3__45__cpo5cdataE)
_ZN34_INTERNAL_e46c3ca6_4_k_cu_6d8f45b84cuda3std6ranges3__45__cpo5cdataE:
	.zero		1
	.type		_ZN34_INTERNAL_e46c3ca6_4_k_cu_6d8f45b86thrust24THRUST_300001_SM_1000_NS12placeholders2_2E,@object
	.size		_ZN34_INTERNAL_e46c3ca6_4_k_cu_6d8f45b86thrust24THRUST_300001_SM_1000_NS12placeholders2_2E,(_ZN34_INTERNAL_e46c3ca6_4_k_cu_6d8f45b84cuda3std3__45__cpo3endE - _ZN34_INTERNAL_e46c3ca6_4_k_cu_6d8f45b86thrust24THRUST_300001_SM_1000_NS12placeholders2_2E)
_ZN34_INTERNAL_e46c3ca6_4_k_cu_6d8f45b86thrust24THRUST_300001_SM_1000_NS12placeholders2_2E:
	.zero		1
	.type		_ZN34_INTERNAL_e46c3ca6_4_k_cu_6d8f45b84cuda3std3__45__cpo3endE,@object
	.size		_ZN34_INTERNAL_e46c3ca6_4_k_cu_6d8f45b84cuda3std3__45__cpo3endE,(_ZN34_INTERNAL_e46c3ca6_4_k_cu_6d8f45b84cuda3std6ranges3__45__cpo3endE - _ZN34_INTERNAL_e46c3ca6_4_k_cu_6d8f45b84cuda3std3__45__cpo3endE)
_ZN34_INTERNAL_e46c3ca6_4_k_cu_6d8f45b84cuda3std3__45__cpo3endE:
	.zero		1
	.type		_ZN34_INTERNAL_e46c3ca6_4_k_cu_6d8f45b84cuda3std6ranges3__45__cpo3endE,@object
	.size		_ZN34_INTERNAL_e46c3ca6_4_k_cu_6d8f45b84cuda3std6ranges3__45__cpo3endE,(_ZN34_INTERNAL_e46c3ca6_4_k_cu_6d8f45b86thrust24THRUST_300001_SM_1000_NS12placeholders2_6E - _ZN34_INTERNAL_e46c3ca6_4_k_cu_6d8f45b84cuda3std6ranges3__45__cpo3endE)
_ZN34_INTERNAL_e46c3ca6_4_k_cu_6d8f45b84cuda3std6ranges3__45__cpo3endE:
	.zero		1
	.type		_ZN34_INTERNAL_e46c3ca6_4_k_cu_6d8f45b86thrust24THRUST_300001_SM_1000_NS12placeholders2_6E,@object
	.size		_ZN34_INTERNAL_e46c3ca6_4_k_cu_6d8f45b86thrust24THRUST_300001_SM_1000_NS12placeholders2_6E,(_ZN34_INTERNAL_e46c3ca6_4_k_cu_6d8f45b84cuda3std3__45__cpo4rendE - _ZN34_INTERNAL_e46c3ca6_4_k_cu_6d8f45b86thrust24THRUST_300001_SM_1000_NS12placeholders2_6E)
_ZN34_INTERNAL_e46c3ca6_4_k_cu_6d8f45b86thrust24THRUST_300001_SM_1000_NS12placeholders2_6E:
	.zero		1
	.type		_ZN34_INTERNAL_e46c3ca6_4_k_cu_6d8f45b84cuda3std3__45__cpo4rendE,@object
	.size		_ZN34_INTERNAL_e46c3ca6_4_k_cu_6d8f45b84cuda3std3__45__cpo4rendE,(_ZN34_INTERNAL_e46c3ca6_4_k_cu_6d8f45b84cuda3std6ranges3__45__cpo9iter_swapE - _ZN34_INTERNAL_e46c3ca6_4_k_cu_6d8f45b84cuda3std3__45__cpo4rendE)
_ZN34_INTERNAL_e46c3ca6_4_k_cu_6d8f45b84cuda3std3__45__cpo4rendE:
	.zero		1
	.type		_ZN34_INTERNAL_e46c3ca6_4_k_cu_6d8f45b84cuda3std6ranges3__45__cpo9iter_swapE,@object
	.size		_ZN34_INTERNAL_e46c3ca6_4_k_cu_6d8f45b84cuda3std6ranges3__45__cpo9iter_swapE,(_ZN34_INTERNAL_e46c3ca6_4_k_cu_6d8f45b84cuda3std3__48unexpectE - _ZN34_INTERNAL_e46c3ca6_4_k_cu_6d8f45b84cuda3std6ranges3__45__cpo9iter_swapE)
_ZN34_INTERNAL_e46c3ca6_4_k_cu_6d8f45b84cuda3std6ranges3__45__cpo9iter_swapE:
	.zero		1
	.type		_ZN34_INTERNAL_e46c3ca6_4_k_cu_6d8f45b84cuda3std3__48unexpectE,@object
	.size		_ZN34_INTERNAL_e46c3ca6_4_k_cu_6d8f45b84cuda3std3__48unexpectE,(_ZN34_INTERNAL_e46c3ca6_4_k_cu_6d8f45b86thrust24THRUST_300001_SM_1000_NS8cuda_cub3parE - _ZN34_INTERNAL_e46c3ca6_4_k_cu_6d8f45b84cuda3std3__48unexpectE)
_ZN34_INTERNAL_e46c3ca6_4_k_cu_6d8f45b84cuda3std3__48unexpectE:
	.zero		1
	.type		_ZN34_INTERNAL_e46c3ca6_4_k_cu_6d8f45b86thrust24THRUST_300001_SM_1000_NS8cuda_cub3parE,@object
	.size		_ZN34_INTERNAL_e46c3ca6_4_k_cu_6d8f45b86thrust24THRUST_300001_SM_1000_NS8cuda_cub3parE,(.L_29 - _ZN34_INTERNAL_e46c3ca6_4_k_cu_6d8f45b86thrust24THRUST_300001_SM_1000_NS8cuda_cub3parE)
_ZN34_INTERNAL_e46c3ca6_4_k_cu_6d8f45b86thrust24THRUST_300001_SM_1000_NS8cuda_cub3parE:
	.zero		1
.L_29:


//--------------------- .nv.shared._Z11gemm_deviceIN4cute5tupleIJiiiEEENS1_IJNS0_1CILi128EEES4_NS3_ILi8EEEEEEfNS1_IJiNS3_ILi1EEEEEENS0_6LayoutINS1_IJS4_S5_EEENS1_IJS5_S7_EEEEENS9_INS1_IJNS3_ILi32EEES5_EEESB_EEfS8_SC_SF_fNS1_IJS7_iEEENS9_INS1_IJS4_S4_EEENS1_IJS7_S4_EEEEENS9_INS1_IJNS3_ILi16EEESK_EEENS1_IJS7_SK_EEEEEffEvT_T0_PKT1_T2_T3_T4_PKT5_T6_T7_T8_PT9_T10_T11_T12_T13_T14_ --------------------------
	.section	.nv.shared._Z11gemm_deviceIN4cute5tupleIJiiiEEENS1_IJNS0_1CILi128EEES4_NS3_ILi8EEEEEEfNS1_IJiNS3_ILi1EEEEEENS0_6LayoutINS1_IJS4_S5_EEENS1_IJS5_S7_EEEEENS9_INS1_IJNS3_ILi32EEES5_EEESB_EEfS8_SC_SF_fNS1_IJS7_iEEENS9_INS1_IJS4_S4_EEENS1_IJS7_S4_EEEEENS9_INS1_IJNS3_ILi16EEESK_EEENS1_IJS7_SK_EEEEEffEvT_T0_PKT1_T2_T3_T4_PKT5_T6_T7_T8_PT9_T10_T11_T12_T13_T14_,"aw",@nobits
	.sectionflags	@""
	.align	4
.nv.shared._Z11gemm_deviceIN4cute5tupleIJiiiEEENS1_IJNS0_1CILi128EEES4_NS3_ILi8EEEEEEfNS1_IJiNS3_ILi1EEEEEENS0_6LayoutINS1_IJS4_S5_EEENS1_IJS5_S7_EEEEENS9_INS1_IJNS3_ILi32EEES5_EEESB_EEfS8_SC_SF_fNS1_IJS7_iEEENS9_INS1_IJS4_S4_EEENS1_IJS7_S4_EEEEENS9_INS1_IJNS3_ILi16EEESK_EEENS1_IJS7_SK_EEEEEffEvT_T0_PKT1_T2_T3_T4_PKT5_T6_T7_T8_PT9_T10_T11_T12_T13_T14_:
	.zero		9216


//--------------------- .nv.shared._Z11gemm_deviceIN4cute5tupleIJiiiEEENS1_IJNS0_1CILi128EEES4_NS3_ILi8EEEEEEfNS1_IJNS3_ILi1EEEiEEENS0_6LayoutINS1_IJS4_S5_EEENS1_IJS7_S4_EEEEENS9_INS1_IJNS3_ILi32EEES5_EEENS1_IJS7_SD_EEEEEfS8_SC_SG_fS8_NS9_INS1_IJS4_S4_EEESB_EENS9_INS1_IJNS3_ILi16EEESJ_EEENS1_IJS7_SJ_EEEEEffEvT_T0_PKT1_T2_T3_T4_PKT5_T6_T7_T8_PT9_T10_T11_T12_T13_T14_ --------------------------
	.section	.nv.shared._Z11gemm_deviceIN4cute5tupleIJiiiEEENS1_IJNS0_1CILi128EEES4_NS3_ILi8EEEEEEfNS1_IJNS3_ILi1EEEiEEENS0_6LayoutINS1_IJS4_S5_EEENS1_IJS7_S4_EEEEENS9_INS1_IJNS3_ILi32EEES5_EEENS1_IJS7_SD_EEEEEfS8_SC_SG_fS8_NS9_INS1_IJS4_S4_EEESB_EENS9_INS1_IJNS3_ILi16EEESJ_EEENS1_IJS7_SJ_EEEEEffEvT_T0_PKT1_T2_T3_T4_PKT5_T6_T7_T8_PT9_T10_T11_T12_T13_T14_,"aw",@nobits
	.sectionflags	@""
	.align	4
.nv.shared._Z11gemm_deviceIN4cute5tupleIJiiiEEENS1_IJNS0_1CILi128EEES4_NS3_ILi8EEEEEEfNS1_IJNS3_ILi1EEEiEEENS0_6LayoutINS1_IJS4_S5_EEENS1_IJS7_S4_EEEEENS9_INS1_IJNS3_ILi32EEES5_EEENS1_IJS7_SD_EEEEEfS8_SC_SG_fS8_NS9_INS1_IJS4_S4_EEESB_EENS9_INS1_IJNS3_ILi16EEESJ_EEENS1_IJS7_SJ_EEEEEffEvT_T0_PKT1_T2_T3_T4_PKT5_T6_T7_T8_PT9_T10_T11_T12_T13_T14_:
	.zero		9216


//--------------------- .nv.constant0._ZN3cub18CUB_300001_SM_10006detail11EmptyKernelIvEEvv --------------------------
	.section	.nv.constant0._ZN3cub18CUB_300001_SM_10006detail11EmptyKernelIvEEvv,"a",@progbits
	.sectionflags	@""
	.align	4
.nv.constant0._ZN3cub18CUB_300001_SM_10006detail11EmptyKernelIvEEvv:
	.zero		896


//--------------------- .nv.constant0._Z11gemm_deviceIN4cute5tupleIJiiiEEENS1_IJNS0_1CILi128EEES4_NS3_ILi8EEEEEEfNS1_IJiNS3_ILi1EEEEEENS0_6LayoutINS1_IJS4_S5_EEENS1_IJS5_S7_EEEEENS9_INS1_IJNS3_ILi32EEES5_EEESB_EEfS8_SC_SF_fNS1_IJS7_iEEENS9_INS1_IJS4_S4_EEENS1_IJS7_S4_EEEEENS9_INS1_IJNS3_ILi16EEESK_EEENS1_IJS7_SK_EEEEEffEvT_T0_PKT1_T2_T3_T4_PKT5_T6_T7_T8_PT9_T10_T11_T12_T13_T14_ --------------------------
	.section	.nv.constant0._Z11gemm_deviceIN4cute5tupleIJiiiEEENS1_IJNS0_1CILi128EEES4_NS3_ILi8EEEEEEfNS1_IJiNS3_ILi1EEEEEENS0_6LayoutINS1_IJS4_S5_EEENS1_IJS5_S7_EEEEENS9_INS1_IJNS3_ILi32EEES5_EEESB_EEfS8_SC_SF_fNS1_IJS7_iEEENS9_INS1_IJS4_S4_EEENS1_IJS7_S4_EEEEENS9_INS1_IJNS3_ILi16EEESK_EEENS1_IJS7_SK_EEEEEffEvT_T0_PKT1_T2_T3_T4_PKT5_T6_T7_T8_PT9_T10_T11_T12_T13_T14_,"a",@progbits
	.sectionflags	@""
	.align	4
.nv.constant0._Z11gemm_deviceIN4cute5tupleIJiiiEEENS1_IJNS0_1CILi128EEES4_NS3_ILi8EEEEEEfNS1_IJiNS3_ILi1EEEEEENS0_6LayoutINS1_IJS4_S5_EEENS1_IJS5_S7_EEEEENS9_INS1_IJNS3_ILi32EEES5_EEESB_EEfS8_SC_SF_fNS1_IJS7_iEEENS9_INS1_IJS4_S4_EEENS1_IJS7_S4_EEEEENS9_INS1_IJNS3_ILi16EEESK_EEENS1_IJS7_SK_EEEEEffEvT_T0_PKT1_T2_T3_T4_PKT5_T6_T7_T8_PT9_T10_T11_T12_T13_T14_:
	.zero		968


//--------------------- .nv.constant0._Z11gemm_deviceIN4cute5tupleIJiiiEEENS1_IJNS0_1CILi128EEES4_NS3_ILi8EEEEEEfNS1_IJNS3_ILi1EEEiEEENS0_6LayoutINS1_IJS4_S5_EEENS1_IJS7_S4_EEEEENS9_INS1_IJNS3_ILi32EEES5_EEENS1_IJS7_SD_EEEEEfS8_SC_SG_fS8_NS9_INS1_IJS4_S4_EEESB_EENS9_INS1_IJNS3_ILi16EEESJ_EEENS1_IJS7_SJ_EEEEEffEvT_T0_PKT1_T2_T3_T4_PKT5_T6_T7_T8_PT9_T10_T11_T12_T13_T14_ --------------------------
	.section	.nv.constant0._Z11gemm_deviceIN4cute5tupleIJiiiEEENS1_IJNS0_1CILi128EEES4_NS3_ILi8EEEEEEfNS1_IJNS3_ILi1EEEiEEENS0_6LayoutINS1_IJS4_S5_EEENS1_IJS7_S4_EEEEENS9_INS1_IJNS3_ILi32EEES5_EEENS1_IJS7_SD_EEEEEfS8_SC_SG_fS8_NS9_INS1_IJS4_S4_EEESB_EENS9_INS1_IJNS3_ILi16EEESJ_EEENS1_IJS7_SJ_EEEEEffEvT_T0_PKT1_T2_T3_T4_PKT5_T6_T7_T8_PT9_T10_T11_T12_T13_T14_,"a",@progbits
	.sectionflags	@""
	.align	4
.nv.constant0._Z11gemm_deviceIN4cute5tupleIJiiiEEENS1_IJNS0_1CILi128EEES4_NS3_ILi8EEEEEEfNS1_IJNS3_ILi1EEEiEEENS0_6LayoutINS1_IJS4_S5_EEENS1_IJS7_S4_EEEEENS9_INS1_IJNS3_ILi32EEES5_EEENS1_IJS7_SD_EEEEEfS8_SC_SG_fS8_NS9_INS1_IJS4_S4_EEESB_EENS9_INS1_IJNS3_ILi16EEESJ_EEENS1_IJS7_SJ_EEEEEffEvT_T0_PKT1_T2_T3_T4_PKT5_T6_T7_T8_PT9_T10_T11_T12_T13_T14_:
	.zero		968


//--------------------- SYMBOLS --------------------------

	.type		.nv.reservedSmem.offset0,@object
	.size		.nv.reservedSmem.offset0,0x4
	.type		.nv.reservedSmem.cap,@object
	.size		.nv.reservedSmem.cap,0x4
